//
// Generated by NVIDIA NVVM Compiler
//
// Compiler Build ID: CL-36424714
// Cuda compilation tools, release 13.0, V13.0.88
// Based on NVVM 20.0.0
//

.version 9.0
.target sm_100
.address_size 64

	// .globl	_Z26smoothSimpleAverageTexturePKiS0_Pfiy

.visible .entry _Z26smoothSimpleAverageTexturePKiS0_Pfiy(
	.param .u64 .ptr .align 1 _Z26smoothSimpleAverageTexturePKiS0_Pfiy_param_0,
	.param .u64 .ptr .align 1 _Z26smoothSimpleAverageTexturePKiS0_Pfiy_param_1,
	.param .u64 .ptr .align 1 _Z26smoothSimpleAverageTexturePKiS0_Pfiy_param_2,
	.param .u32 _Z26smoothSimpleAverageTexturePKiS0_Pfiy_param_3,
	.param .u64 _Z26smoothSimpleAverageTexturePKiS0_Pfiy_param_4
)
{
	.reg .pred 	%p<26>;
	.reg .b32 	%r<40>;
	.reg .b32 	%f<49>;
	.reg .b64 	%rd<24>;

	ld.param.u64 	%rd5, [_Z26smoothSimpleAverageTexturePKiS0_Pfiy_param_0];
	ld.param.u64 	%rd2, [_Z26smoothSimpleAverageTexturePKiS0_Pfiy_param_1];
	ld.param.u64 	%rd3, [_Z26smoothSimpleAverageTexturePKiS0_Pfiy_param_2];
	ld.param.u32 	%r20, [_Z26smoothSimpleAverageTexturePKiS0_Pfiy_param_3];
	ld.param.u64 	%rd4, [_Z26smoothSimpleAverageTexturePKiS0_Pfiy_param_4];
	cvta.to.global.u64 	%rd1, %rd5;
	mov.u32 	%r21, %ctaid.x;
	mov.u32 	%r22, %ntid.x;
	mov.u32 	%r23, %tid.x;
	mad.lo.s32 	%r1, %r21, %r22, %r23;
	setp.ge.s32 	%p1, %r1, %r20;
	@%p1 bra 	$L__BB0_20;
	cvta.to.global.u64 	%rd6, %rd2;
	tex.1d.v4.f32.s32 	{%f44, %f14, %f15, %f16}, [%rd4, {%r1}];
	mul.wide.s32 	%rd7, %r1, 4;
	add.s64 	%rd8, %rd6, %rd7;
	ld.global.nc.u32 	%r2, [%rd8];
	setp.lt.s32 	%p2, %r2, 1;
	mov.b32 	%r35, 1;
	@%p2 bra 	$L__BB0_4;
	add.s64 	%rd10, %rd1, %rd7;
	ld.global.nc.u32 	%r3, [%rd10];
	setp.lt.s32 	%p3, %r3, 0;
	setp.ge.s32 	%p4, %r3, %r20;
	or.pred  	%p5, %p3, %p4;
	@%p5 bra 	$L__BB0_4;
	tex.1d.v4.f32.s32 	{%f17, %f18, %f19, %f20}, [%rd4, {%r3}];
	add.f32 	%f44, %f44, %f17;
	mov.b32 	%r35, 2;
$L__BB0_4:
	setp.lt.s32 	%p6, %r2, 2;
	@%p6 bra 	$L__BB0_7;
	add.s32 	%r27, %r20, %r1;
	mul.wide.s32 	%rd11, %r27, 4;
	add.s64 	%rd12, %rd1, %rd11;
	ld.global.nc.u32 	%r5, [%rd12];
	setp.lt.s32 	%p7, %r5, 0;
	setp.ge.s32 	%p8, %r5, %r20;
	or.pred  	%p9, %p7, %p8;
	@%p9 bra 	$L__BB0_7;
	tex.1d.v4.f32.s32 	{%f21, %f22, %f23, %f24}, [%rd4, {%r5}];
	add.f32 	%f44, %f44, %f21;
	add.s32 	%r35, %r35, 1;
$L__BB0_7:
	setp.lt.s32 	%p10, %r2, 3;
	@%p10 bra 	$L__BB0_10;
	shl.b32 	%r28, %r20, 1;
	add.s32 	%r29, %r28, %r1;
	mul.wide.s32 	%rd13, %r29, 4;
	add.s64 	%rd14, %rd1, %rd13;
	ld.global.nc.u32 	%r8, [%rd14];
	setp.lt.s32 	%p11, %r8, 0;
	setp.ge.s32 	%p12, %r8, %r20;
	or.pred  	%p13, %p11, %p12;
	@%p13 bra 	$L__BB0_10;
	tex.1d.v4.f32.s32 	{%f25, %f26, %f27, %f28}, [%rd4, {%r8}];
	add.f32 	%f44, %f44, %f25;
	add.s32 	%r35, %r35, 1;
$L__BB0_10:
	setp.lt.s32 	%p14, %r2, 4;
	@%p14 bra 	$L__BB0_13;
	mad.lo.s32 	%r30, %r20, 3, %r1;
	mul.wide.s32 	%rd15, %r30, 4;
	add.s64 	%rd16, %rd1, %rd15;
	ld.global.nc.u32 	%r11, [%rd16];
	setp.lt.s32 	%p15, %r11, 0;
	setp.ge.s32 	%p16, %r11, %r20;
	or.pred  	%p17, %p15, %p16;
	@%p17 bra 	$L__BB0_13;
	tex.1d.v4.f32.s32 	{%f29, %f30, %f31, %f32}, [%rd4, {%r11}];
	add.f32 	%f44, %f44, %f29;
	add.s32 	%r35, %r35, 1;
$L__BB0_13:
	setp.lt.s32 	%p18, %r2, 5;
	@%p18 bra 	$L__BB0_16;
	shl.b32 	%r31, %r20, 2;
	add.s32 	%r32, %r31, %r1;
	mul.wide.s32 	%rd17, %r32, 4;
	add.s64 	%rd18, %rd1, %rd17;
	ld.global.nc.u32 	%r14, [%rd18];
	setp.lt.s32 	%p19, %r14, 0;
	setp.ge.s32 	%p20, %r14, %r20;
	or.pred  	%p21, %p19, %p20;
	@%p21 bra 	$L__BB0_16;
	tex.1d.v4.f32.s32 	{%f33, %f34, %f35, %f36}, [%rd4, {%r14}];
	add.f32 	%f44, %f44, %f33;
	add.s32 	%r35, %r35, 1;
$L__BB0_16:
	setp.lt.s32 	%p22, %r2, 6;
	@%p22 bra 	$L__BB0_19;
	mad.lo.s32 	%r33, %r20, 5, %r1;
	mul.wide.s32 	%rd19, %r33, 4;
	add.s64 	%rd20, %rd1, %rd19;
	ld.global.nc.u32 	%r17, [%rd20];
	setp.lt.s32 	%p23, %r17, 0;
	setp.ge.s32 	%p24, %r17, %r20;
	or.pred  	%p25, %p23, %p24;
	@%p25 bra 	$L__BB0_19;
	tex.1d.v4.f32.s32 	{%f37, %f38, %f39, %f40}, [%rd4, {%r17}];
	add.f32 	%f44, %f44, %f37;
	add.s32 	%r35, %r35, 1;
$L__BB0_19:
	cvt.rn.f32.u32 	%f41, %r35;
	div.rn.f32 	%f42, %f44, %f41;
	cvta.to.global.u64 	%rd21, %rd3;
	add.s64 	%rd23, %rd21, %rd7;
	st.global.f32 	[%rd23], %f42;
$L__BB0_20:
	ret;

}
	// .globl	_Z30smoothSimpleAverageWarpShufflePKfPKiS2_Pfi
.visible .entry _Z30smoothSimpleAverageWarpShufflePKfPKiS2_Pfi(
	.param .u64 .ptr .align 1 _Z30smoothSimpleAverageWarpShufflePKfPKiS2_Pfi_param_0,
	.param .u64 .ptr .align 1 _Z30smoothSimpleAverageWarpShufflePKfPKiS2_Pfi_param_1,
	.param .u64 .ptr .align 1 _Z30smoothSimpleAverageWarpShufflePKfPKiS2_Pfi_param_2,
	.param .u64 .ptr .align 1 _Z30smoothSimpleAverageWarpShufflePKfPKiS2_Pfi_param_3,
	.param .u32 _Z30smoothSimpleAverageWarpShufflePKfPKiS2_Pfi_param_4
)
{
	.reg .pred 	%p<38>;
	.reg .b32 	%r<60>;
	.reg .b32 	%f<46>;
	.reg .b64 	%rd<38>;

	ld.param.u64 	%rd5, [_Z30smoothSimpleAverageWarpShufflePKfPKiS2_Pfi_param_0];
	ld.param.u64 	%rd6, [_Z30smoothSimpleAverageWarpShufflePKfPKiS2_Pfi_param_1];
	ld.param.u64 	%rd3, [_Z30smoothSimpleAverageWarpShufflePKfPKiS2_Pfi_param_2];
	ld.param.u64 	%rd4, [_Z30smoothSimpleAverageWarpShufflePKfPKiS2_Pfi_param_3];
	ld.param.u32 	%r22, [_Z30smoothSimpleAverageWarpShufflePKfPKiS2_Pfi_param_4];
	cvta.to.global.u64 	%rd1, %rd6;
	cvta.to.global.u64 	%rd2, %rd5;
	mov.u32 	%r23, %ctaid.x;
	mov.u32 	%r24, %ntid.x;
	mov.u32 	%r25, %tid.x;
	mad.lo.s32 	%r1, %r23, %r24, %r25;
	setp.ge.s32 	%p1, %r1, %r22;
	@%p1 bra 	$L__BB1_38;
	cvta.to.global.u64 	%rd7, %rd3;
	mul.wide.s32 	%rd8, %r1, 4;
	add.s64 	%rd9, %rd2, %rd8;
	ld.global.nc.f32 	%f37, [%rd9];
	add.s64 	%rd10, %rd7, %rd8;
	ld.global.nc.u32 	%r2, [%rd10];
	and.b32  	%r3, %r1, -32;
	mov.b32 	%r4, %f37;
	setp.lt.s32 	%p2, %r2, 1;
	mov.b32 	%r55, 1;
	@%p2 bra 	$L__BB1_7;
	add.s64 	%rd12, %rd1, %rd8;
	ld.global.nc.u32 	%r5, [%rd12];
	setp.lt.s32 	%p3, %r5, 0;
	setp.ge.s32 	%p4, %r5, %r22;
	or.pred  	%p5, %p3, %p4;
	@%p5 bra 	$L__BB1_7;
	and.b32  	%r28, %r5, 2147483616;
	setp.ne.s32 	%p6, %r28, %r3;
	@%p6 bra 	$L__BB1_5;
	and.b32  	%r29, %r5, 31;
	shfl.sync.idx.b32	%r30|%p7, %r4, %r29, 31, -1;
	mov.b32 	%f34, %r30;
	bra.uni 	$L__BB1_6;
$L__BB1_5:
	mul.wide.u32 	%rd13, %r5, 4;
	add.s64 	%rd14, %rd2, %rd13;
	ld.global.nc.f32 	%f34, [%rd14];
$L__BB1_6:
	add.f32 	%f37, %f37, %f34;
	mov.b32 	%r55, 2;
$L__BB1_7:
	setp.lt.s32 	%p8, %r2, 2;
	@%p8 bra 	$L__BB1_13;
	add.s32 	%r32, %r22, %r1;
	mul.wide.s32 	%rd15, %r32, 4;
	add.s64 	%rd16, %rd1, %rd15;
	ld.global.nc.u32 	%r7, [%rd16];
	setp.lt.s32 	%p9, %r7, 0;
	setp.ge.s32 	%p10, %r7, %r22;
	or.pred  	%p11, %p9, %p10;
	@%p11 bra 	$L__BB1_13;
	and.b32  	%r33, %r7, 2147483616;
	setp.eq.s32 	%p12, %r33, %r3;
	@%p12 bra 	$L__BB1_11;
	mul.wide.u32 	%rd17, %r7, 4;
	add.s64 	%rd18, %rd2, %rd17;
	ld.global.nc.f32 	%f36, [%rd18];
	bra.uni 	$L__BB1_12;
$L__BB1_11:
	and.b32  	%r34, %r7, 31;
	shfl.sync.idx.b32	%r35|%p13, %r4, %r34, 31, -1;
	mov.b32 	%f36, %r35;
$L__BB1_12:
	add.f32 	%f37, %f37, %f36;
	add.s32 	%r55, %r55, 1;
$L__BB1_13:
	setp.lt.s32 	%p14, %r2, 3;
	@%p14 bra 	$L__BB1_19;
	shl.b32 	%r36, %r22, 1;
	add.s32 	%r37, %r36, %r1;
	mul.wide.s32 	%rd19, %r37, 4;
	add.s64 	%rd20, %rd1, %rd19;
	ld.global.nc.u32 	%r10, [%rd20];
	setp.lt.s32 	%p15, %r10, 0;
	setp.ge.s32 	%p16, %r10, %r22;
	or.pred  	%p17, %p15, %p16;
	@%p17 bra 	$L__BB1_19;
	and.b32  	%r38, %r10, 2147483616;
	setp.eq.s32 	%p18, %r38, %r3;
	@%p18 bra 	$L__BB1_17;
	mul.wide.u32 	%rd21, %r10, 4;
	add.s64 	%rd22, %rd2, %rd21;
	ld.global.nc.f32 	%f38, [%rd22];
	bra.uni 	$L__BB1_18;
$L__BB1_17:
	and.b32  	%r39, %r10, 31;
	shfl.sync.idx.b32	%r40|%p19, %r4, %r39, 31, -1;
	mov.b32 	%f38, %r40;
$L__BB1_18:
	add.f32 	%f37, %f37, %f38;
	add.s32 	%r55, %r55, 1;
$L__BB1_19:
	setp.lt.s32 	%p20, %r2, 4;
	@%p20 bra 	$L__BB1_25;
	mad.lo.s32 	%r41, %r22, 3, %r1;
	mul.wide.s32 	%rd23, %r41, 4;
	add.s64 	%rd24, %rd1, %rd23;
	ld.global.nc.u32 	%r13, [%rd24];
	setp.lt.s32 	%p21, %r13, 0;
	setp.ge.s32 	%p22, %r13, %r22;
	or.pred  	%p23, %p21, %p22;
	@%p23 bra 	$L__BB1_25;
	and.b32  	%r42, %r13, 2147483616;
	setp.eq.s32 	%p24, %r42, %r3;
	@%p24 bra 	$L__BB1_23;
	mul.wide.u32 	%rd25, %r13, 4;
	add.s64 	%rd26, %rd2, %rd25;
	ld.global.nc.f32 	%f40, [%rd26];
	bra.uni 	$L__BB1_24;
$L__BB1_23:
	and.b32  	%r43, %r13, 31;
	shfl.sync.idx.b32	%r44|%p25, %r4, %r43, 31, -1;
	mov.b32 	%f40, %r44;
$L__BB1_24:
	add.f32 	%f37, %f37, %f40;
	add.s32 	%r55, %r55, 1;
$L__BB1_25:
	setp.lt.s32 	%p26, %r2, 5;
	@%p26 bra 	$L__BB1_31;
	shl.b32 	%r45, %r22, 2;
	add.s32 	%r46, %r45, %r1;
	mul.wide.s32 	%rd27, %r46, 4;
	add.s64 	%rd28, %rd1, %rd27;
	ld.global.nc.u32 	%r16, [%rd28];
	setp.lt.s32 	%p27, %r16, 0;
	setp.ge.s32 	%p28, %r16, %r22;
	or.pred  	%p29, %p27, %p28;
	@%p29 bra 	$L__BB1_31;
	and.b32  	%r47, %r16, 2147483616;
	setp.eq.s32 	%p30, %r47, %r3;
	@%p30 bra 	$L__BB1_29;
	mul.wide.u32 	%rd29, %r16, 4;
	add.s64 	%rd30, %rd2, %rd29;
	ld.global.nc.f32 	%f42, [%rd30];
	bra.uni 	$L__BB1_30;
$L__BB1_29:
	and.b32  	%r48, %r16, 31;
	shfl.sync.idx.b32	%r49|%p31, %r4, %r48, 31, -1;
	mov.b32 	%f42, %r49;
$L__BB1_30:
	add.f32 	%f37, %f37, %f42;
	add.s32 	%r55, %r55, 1;
$L__BB1_31:
	setp.lt.s32 	%p32, %r2, 6;
	@%p32 bra 	$L__BB1_37;
	mad.lo.s32 	%r50, %r22, 5, %r1;
	mul.wide.s32 	%rd31, %r50, 4;
	add.s64 	%rd32, %rd1, %rd31;
	ld.global.nc.u32 	%r19, [%rd32];
	setp.lt.s32 	%p33, %r19, 0;
	setp.ge.s32 	%p34, %r19, %r22;
	or.pred  	%p35, %p33, %p34;
	@%p35 bra 	$L__BB1_37;
	and.b32  	%r51, %r19, 2147483616;
	setp.eq.s32 	%p36, %r51, %r3;
	@%p36 bra 	$L__BB1_35;
	mul.wide.u32 	%rd33, %r19, 4;
	add.s64 	%rd34, %rd2, %rd33;
	ld.global.nc.f32 	%f44, [%rd34];
	bra.uni 	$L__BB1_36;
$L__BB1_35:
	and.b32  	%r52, %r19, 31;
	shfl.sync.idx.b32	%r53|%p37, %r4, %r52, 31, -1;
	mov.b32 	%f44, %r53;
$L__BB1_36:
	add.f32 	%f37, %f37, %f44;
	add.s32 	%r55, %r55, 1;
$L__BB1_37:
	cvt.rn.f32.u32 	%f32, %r55;
	div.rn.f32 	%f33, %f37, %f32;
	cvta.to.global.u64 	%rd35, %rd4;
	add.s64 	%rd37, %rd35, %rd8;
	st.global.f32 	[%rd37], %f33;
$L__BB1_38:
	ret;

}
	// .globl	_Z21smoothGaussianTexturePKiS0_Pfiyff
.visible .entry _Z21smoothGaussianTexturePKiS0_Pfiyff(
	.param .u64 .ptr .align 1 _Z21smoothGaussianTexturePKiS0_Pfiyff_param_0,
	.param .u64 .ptr .align 1 _Z21smoothGaussianTexturePKiS0_Pfiyff_param_1,
	.param .u64 .ptr .align 1 _Z21smoothGaussianTexturePKiS0_Pfiyff_param_2,
	.param .u32 _Z21smoothGaussianTexturePKiS0_Pfiyff_param_3,
	.param .u64 _Z21smoothGaussianTexturePKiS0_Pfiyff_param_4,
	.param .f32 _Z21smoothGaussianTexturePKiS0_Pfiyff_param_5,
	.param .f32 _Z21smoothGaussianTexturePKiS0_Pfiyff_param_6
)
{
	.reg .pred 	%p<26>;
	.reg .b32 	%r<20>;
	.reg .b32 	%f<69>;
	.reg .b64 	%rd<24>;

	ld.param.u64 	%rd5, [_Z21smoothGaussianTexturePKiS0_Pfiyff_param_0];
	ld.param.u64 	%rd2, [_Z21smoothGaussianTexturePKiS0_Pfiyff_param_1];
	ld.param.u64 	%rd3, [_Z21smoothGaussianTexturePKiS0_Pfiyff_param_2];
	ld.param.u32 	%r9, [_Z21smoothGaussianTexturePKiS0_Pfiyff_param_3];
	ld.param.u64 	%rd4, [_Z21smoothGaussianTexturePKiS0_Pfiyff_param_4];
	ld.param.f32 	%f60, [_Z21smoothGaussianTexturePKiS0_Pfiyff_param_5];
	ld.param.f32 	%f27, [_Z21smoothGaussianTexturePKiS0_Pfiyff_param_6];
	cvta.to.global.u64 	%rd1, %rd5;
	mov.u32 	%r10, %ctaid.x;
	mov.u32 	%r11, %ntid.x;
	mov.u32 	%r12, %tid.x;
	mad.lo.s32 	%r1, %r10, %r11, %r12;
	setp.ge.s32 	%p1, %r1, %r9;
	@%p1 bra 	$L__BB2_20;
	cvta.to.global.u64 	%rd6, %rd2;
	tex.1d.v4.f32.s32 	{%f28, %f29, %f30, %f31}, [%rd4, {%r1}];
	mul.f32 	%f59, %f60, %f28;
	mul.wide.s32 	%rd7, %r1, 4;
	add.s64 	%rd8, %rd6, %rd7;
	ld.global.nc.u32 	%r2, [%rd8];
	setp.lt.s32 	%p2, %r2, 1;
	@%p2 bra 	$L__BB2_4;
	add.s64 	%rd10, %rd1, %rd7;
	ld.global.nc.u32 	%r3, [%rd10];
	setp.lt.s32 	%p3, %r3, 0;
	setp.ge.s32 	%p4, %r3, %r9;
	or.pred  	%p5, %p3, %p4;
	@%p5 bra 	$L__BB2_4;
	tex.1d.v4.f32.s32 	{%f32, %f33, %f34, %f35}, [%rd4, {%r3}];
	fma.rn.f32 	%f59, %f27, %f32, %f59;
	add.f32 	%f60, %f27, %f60;
$L__BB2_4:
	setp.lt.s32 	%p6, %r2, 2;
	@%p6 bra 	$L__BB2_7;
	add.s32 	%r13, %r9, %r1;
	mul.wide.s32 	%rd11, %r13, 4;
	add.s64 	%rd12, %rd1, %rd11;
	ld.global.nc.u32 	%r4, [%rd12];
	setp.lt.s32 	%p7, %r4, 0;
	setp.ge.s32 	%p8, %r4, %r9;
	or.pred  	%p9, %p7, %p8;
	@%p9 bra 	$L__BB2_7;
	tex.1d.v4.f32.s32 	{%f36, %f37, %f38, %f39}, [%rd4, {%r4}];
	fma.rn.f32 	%f59, %f27, %f36, %f59;
	add.f32 	%f60, %f27, %f60;
$L__BB2_7:
	setp.lt.s32 	%p10, %r2, 3;
	@%p10 bra 	$L__BB2_10;
	shl.b32 	%r14, %r9, 1;
	add.s32 	%r15, %r14, %r1;
	mul.wide.s32 	%rd13, %r15, 4;
	add.s64 	%rd14, %rd1, %rd13;
	ld.global.nc.u32 	%r5, [%rd14];
	setp.lt.s32 	%p11, %r5, 0;
	setp.ge.s32 	%p12, %r5, %r9;
	or.pred  	%p13, %p11, %p12;
	@%p13 bra 	$L__BB2_10;
	tex.1d.v4.f32.s32 	{%f40, %f41, %f42, %f43}, [%rd4, {%r5}];
	fma.rn.f32 	%f59, %f27, %f40, %f59;
	add.f32 	%f60, %f27, %f60;
$L__BB2_10:
	setp.lt.s32 	%p14, %r2, 4;
	@%p14 bra 	$L__BB2_13;
	mad.lo.s32 	%r16, %r9, 3, %r1;
	mul.wide.s32 	%rd15, %r16, 4;
	add.s64 	%rd16, %rd1, %rd15;
	ld.global.nc.u32 	%r6, [%rd16];
	setp.lt.s32 	%p15, %r6, 0;
	setp.ge.s32 	%p16, %r6, %r9;
	or.pred  	%p17, %p15, %p16;
	@%p17 bra 	$L__BB2_13;
	tex.1d.v4.f32.s32 	{%f44, %f45, %f46, %f47}, [%rd4, {%r6}];
	fma.rn.f32 	%f59, %f27, %f44, %f59;
	add.f32 	%f60, %f27, %f60;
$L__BB2_13:
	setp.lt.s32 	%p18, %r2, 5;
	@%p18 bra 	$L__BB2_16;
	shl.b32 	%r17, %r9, 2;
	add.s32 	%r18, %r17, %r1;
	mul.wide.s32 	%rd17, %r18, 4;
	add.s64 	%rd18, %rd1, %rd17;
	ld.global.nc.u32 	%r7, [%rd18];
	setp.lt.s32 	%p19, %r7, 0;
	setp.ge.s32 	%p20, %r7, %r9;
	or.pred  	%p21, %p19, %p20;
	@%p21 bra 	$L__BB2_16;
	tex.1d.v4.f32.s32 	{%f48, %f49, %f50, %f51}, [%rd4, {%r7}];
	fma.rn.f32 	%f59, %f27, %f48, %f59;
	add.f32 	%f60, %f27, %f60;
$L__BB2_16:
	setp.lt.s32 	%p22, %r2, 6;
	@%p22 bra 	$L__BB2_19;
	mad.lo.s32 	%r19, %r9, 5, %r1;
	mul.wide.s32 	%rd19, %r19, 4;
	add.s64 	%rd20, %rd1, %rd19;
	ld.global.nc.u32 	%r8, [%rd20];
	setp.lt.s32 	%p23, %r8, 0;
	setp.ge.s32 	%p24, %r8, %r9;
	or.pred  	%p25, %p23, %p24;
	@%p25 bra 	$L__BB2_19;
	tex.1d.v4.f32.s32 	{%f52, %f53, %f54, %f55}, [%rd4, {%r8}];
	fma.rn.f32 	%f59, %f27, %f52, %f59;
	add.f32 	%f60, %f27, %f60;
$L__BB2_19:
	div.rn.f32 	%f56, %f59, %f60;
	cvta.to.global.u64 	%rd21, %rd3;
	add.s64 	%rd23, %rd21, %rd7;
	st.global.f32 	[%rd23], %f56;
$L__BB2_20:
	ret;

}


// ===== COMPILED SASS (sm_100) =====

	.target	sm_100

	.elftype	@"ET_EXEC"


//--------------------- .note.nv.tkinfo           --------------------------
	.section	.note.nv.tkinfo,"",@"SHT_NOTE"
	.sectionflags	@"SHF_NOTE_NV_TKINFO"
	.tkinfo
        /*0018*/ 	.word	0x00000002
        /*0030*/ 	.string	""
        /*0030*/ 	.string	"ptxas"
        /*0030*/ 	.string	"Cuda compilation tools, release 13.0, V13.0.88"
        /*0030*/ 	.string	"Build cuda_13.0.r13.0/compiler.36424714_0"
        /*0030*/ 	.string	"-arch sm_100 -m 64 "



//--------------------- .note.nv.cuinfo           --------------------------
	.section	.note.nv.cuinfo,"",@"SHT_NOTE"
	.sectionflags	@"SHF_NOTE_NV_CUINFO"
        /*0018*/ 	.short	0x0002
        /*001a*/ 	.short	0x0064
        /*001c*/ 	.short	0x0082
	.zero		2


//--------------------- .nv.info                  --------------------------
	.section	.nv.info,"",@"SHT_CUDA_INFO"
	.align	4


	//----- nvinfo : EIATTR_REGCOUNT
	.align		4
        /*0000*/ 	.byte	0x04, 0x2f
        /*0002*/ 	.short	(.L_1 - .L_0)
	.align		4
.L_0:
        /*0004*/ 	.word	index@(_Z26smoothSimpleAverageTexturePKiS0_Pfiy)
        /*0008*/ 	.word	0x00000010


	//----- nvinfo : EIATTR_FRAME_SIZE
	.align		4
.L_1:
        /*000c*/ 	.byte	0x04, 0x11
        /*000e*/ 	.short	(.L_3 - .L_2)
	.align		4
.L_2:
        /*0010*/ 	.word	index@($__internal_2_$__cuda_sm3x_div_rn_noftz_f32_slowpath)
        /*0014*/ 	.word	0x00000000


	//----- nvinfo : EIATTR_FRAME_SIZE
	.align		4
.L_3:
        /*0018*/ 	.byte	0x04, 0x11
        /*001a*/ 	.short	(.L_5 - .L_4)
	.align		4
.L_4:
        /*001c*/ 	.word	index@(_Z26smoothSimpleAverageTexturePKiS0_Pfiy)
        /*0020*/ 	.word	0x00000000


	//----- nvinfo : EIATTR_REGCOUNT
	.align		4
.L_5:
        /*0024*/ 	.byte	0x04, 0x2f
        /*0026*/ 	.short	(.L_7 - .L_6)
	.align		4
.L_6:
        /*0028*/ 	.word	index@(_Z30smoothSimpleAverageWarpShufflePKfPKiS2_Pfi)
        /*002c*/ 	.word	0x00000010


	//----- nvinfo : EIATTR_FRAME_SIZE
	.align		4
.L_7:
        /*0030*/ 	.byte	0x04, 0x11
        /*0032*/ 	.short	(.L_9 - .L_8)
	.align		4
.L_8:
        /*0034*/ 	.word	index@($__internal_1_$__cuda_sm3x_div_rn_noftz_f32_slowpath)
        /*0038*/ 	.word	0x00000000


	//----- nvinfo : EIATTR_FRAME_SIZE
	.align		4
.L_9:
        /*003c*/ 	.byte	0x04, 0x11
        /*003e*/ 	.short	(.L_11 - .L_10)
	.align		4
.L_10:
        /*0040*/ 	.word	index@(_Z30smoothSimpleAverageWarpShufflePKfPKiS2_Pfi)
        /*0044*/ 	.word	0x00000000


	//----- nvinfo : EIATTR_REGCOUNT
	.align		4
.L_11:
        /*0048*/ 	.byte	0x04, 0x2f
        /*004a*/ 	.short	(.L_13 - .L_12)
	.align		4
.L_12:
        /*004c*/ 	.word	index@(_Z21smoothGaussianTexturePKiS0_Pfiyff)
        /*0050*/ 	.word	0x0000000f


	//----- nvinfo : EIATTR_FRAME_SIZE
	.align		4
.L_13:
        /*0054*/ 	.byte	0x04, 0x11
        /*0056*/ 	.short	(.L_15 - .L_14)
	.align		4
.L_14:
        /*0058*/ 	.word	index@($__internal_0_$__cuda_sm3x_div_rn_noftz_f32_slowpath)
        /*005c*/ 	.word	0x00000000


	//----- nvinfo : EIATTR_FRAME_SIZE
	.align		4
.L_15:
        /*0060*/ 	.byte	0x04, 0x11
        /*0062*/ 	.short	(.L_17 - .L_16)
	.align		4
.L_16:
        /*0064*/ 	.word	index@(_Z21smoothGaussianTexturePKiS0_Pfiyff)
        /*0068*/ 	.word	0x00000000


	//----- nvinfo : EIATTR_MIN_STACK_SIZE
	.align		4
.L_17:
        /*006c*/ 	.byte	0x04, 0x12
        /*006e*/ 	.short	(.L_19 - .L_18)
	.align		4
.L_18:
        /*0070*/ 	.word	index@(_Z21smoothGaussianTexturePKiS0_Pfiyff)
        /*0074*/ 	.word	0x00000000


	//----- nvinfo : EIATTR_MIN_STACK_SIZE
	.align		4
.L_19:
        /*0078*/ 	.byte	0x04, 0x12
        /*007a*/ 	.short	(.L_21 - .L_20)
	.align		4
.L_20:
        /*007c*/ 	.word	index@(_Z30smoothSimpleAverageWarpShufflePKfPKiS2_Pfi)
        /*0080*/ 	.word	0x00000000


	//----- nvinfo : EIATTR_MIN_STACK_SIZE
	.align		4
.L_21:
        /*0084*/ 	.byte	0x04, 0x12
        /*0086*/ 	.short	(.L_23 - .L_22)
	.align		4
.L_22:
        /*0088*/ 	.word	index@(_Z26smoothSimpleAverageTexturePKiS0_Pfiy)
        /*008c*/ 	.word	0x00000000
.L_23:


//--------------------- .nv.compat                --------------------------
	.section	.nv.compat,"",@"SHT_CUDA_COMPAT_INFO"
	.align	4
        /*0000*/ 	.byte	0x02, 0x09, 0x00, 0x00, 0x02, 0x02, 0x02, 0x00, 0x02, 0x05, 0x05, 0x00, 0x03, 0x07, 0x01, 0x01
        /*0010*/ 	.byte	0x02, 0x03, 0x00, 0x00, 0x02, 0x06, 0x01, 0x00, 0x04, 0x0b, 0x08, 0x00, 0x01, 0x00, 0x00, 0x00
        /*0020*/ 	.byte	0x00, 0x00, 0x00, 0x00


//--------------------- .nv.info._Z21smoothGaussianTexturePKiS0_Pfiyff --------------------------
	.section	.nv.info._Z21smoothGaussianTexturePKiS0_Pfiyff,"",@"SHT_CUDA_INFO"
	.sectionflags	@""
	.align	4


	//----- nvinfo : EIATTR_CUDA_API_VERSION
	.align		4
        /*0000*/ 	.byte	0x04, 0x37
        /*0002*/ 	.short	(.L_25 - .L_24)
.L_24:
        /*0004*/ 	.word	0x00000082


	//----- nvinfo : EIATTR_KPARAM_INFO
	.align		4
.L_25:
        /*0008*/ 	.byte	0x04, 0x17
        /*000a*/ 	.short	(.L_27 - .L_26)
.L_26:
        /*000c*/ 	.word	0x00000000
        /*0010*/ 	.short	0x0006
        /*0012*/ 	.short	0x002c
        /*0014*/ 	.byte	0x00, 0xf0, 0x11, 0x00


	//----- nvinfo : EIATTR_KPARAM_INFO
	.align		4
.L_27:
        /*0018*/ 	.byte	0x04, 0x17
        /*001a*/ 	.short	(.L_29 - .L_28)
.L_28:
        /*001c*/ 	.word	0x00000000
        /*0020*/ 	.short	0x0005
        /*0022*/ 	.short	0x0028
        /*0024*/ 	.byte	0x00, 0xf0, 0x11, 0x00


	//----- nvinfo : EIATTR_KPARAM_INFO
	.align		4
.L_29:
        /*0028*/ 	.byte	0x04, 0x17
        /*002a*/ 	.short	(.L_31 - .L_30)
.L_30:
        /*002c*/ 	.word	0x00000000
        /*0030*/ 	.short	0x0004
        /*0032*/ 	.short	0x0020
        /*0034*/ 	.byte	0x00, 0xf0, 0x21, 0x00


	//----- nvinfo : EIATTR_KPARAM_INFO
	.align		4
.L_31:
        /*0038*/ 	.byte	0x04, 0x17
        /*003a*/ 	.short	(.L_33 - .L_32)
.L_32:
        /*003c*/ 	.word	0x00000000
        /*0040*/ 	.short	0x0003
        /*0042*/ 	.short	0x0018
        /*0044*/ 	.byte	0x00, 0xf0, 0x11, 0x00


	//----- nvinfo : EIATTR_KPARAM_INFO
	.align		4
.L_33:
        /*0048*/ 	.byte	0x04, 0x17
        /*004a*/ 	.short	(.L_35 - .L_34)
.L_34:
        /*004c*/ 	.word	0x00000000
        /*0050*/ 	.short	0x0002
        /*0052*/ 	.short	0x0010
        /*0054*/ 	.byte	0x00, 0xf5, 0x21, 0x00


	//----- nvinfo : EIATTR_KPARAM_INFO
	.align		4
.L_35:
        /*0058*/ 	.byte	0x04, 0x17
        /*005a*/ 	.short	(.L_37 - .L_36)
.L_36:
        /*005c*/ 	.word	0x00000000
        /*0060*/ 	.short	0x0001
        /*0062*/ 	.short	0x0008
        /*0064*/ 	.byte	0x00, 0xf5, 0x21, 0x00


	//----- nvinfo : EIATTR_KPARAM_INFO
	.align		4
.L_37:
        /*0068*/ 	.byte	0x04, 0x17
        /*006a*/ 	.short	(.L_39 - .L_38)
.L_38:
        /*006c*/ 	.word	0x00000000
        /*0070*/ 	.short	0x0000
        /*0072*/ 	.short	0x0000
        /*0074*/ 	.byte	0x00, 0xf5, 0x21, 0x00


	//----- nvinfo : EIATTR_SPARSE_MMA_MASK
	.align		4
.L_39:
        /*0078*/ 	.byte	0x03, 0x50
        /*007a*/ 	.short	0x0000


	//----- nvinfo : EIATTR_MAXREG_COUNT
	.align		4
        /*007c*/ 	.byte	0x03, 0x1b
        /*007e*/ 	.short	0x00ff


	//----- nvinfo : EIATTR_MERCURY_ISA_VERSION
	.align		4
        /*0080*/ 	.byte	0x03, 0x5f
        /*0082*/ 	.short	0x0101


	//----- nvinfo : EIATTR_VRC_CTA_INIT_COUNT
	.align		4
        /*0084*/ 	.byte	0x02, 0x4a
	.zero		1
	.zero		1


	//----- nvinfo : EIATTR_EXIT_INSTR_OFFSETS
	.align		4
        /*0088*/ 	.byte	0x04, 0x1c
        /*008a*/ 	.short	(.L_41 - .L_40)


	//   ....[0]....
.L_40:
        /*008c*/ 	.word	0x00000070


	//   ....[1]....
        /*0090*/ 	.word	0x000008a0


	//----- nvinfo : EIATTR_CRS_STACK_SIZE
	.align		4
.L_41:
        /*0094*/ 	.byte	0x04, 0x1e
        /*0096*/ 	.short	(.L_43 - .L_42)
.L_42:
        /*0098*/ 	.word	0x00000000


	//----- nvinfo : EIATTR_CBANK_PARAM_SIZE
	.align		4
.L_43:
        /*009c*/ 	.byte	0x03, 0x19
        /*009e*/ 	.short	0x0030


	//----- nvinfo : EIATTR_PARAM_CBANK
	.align		4
        /*00a0*/ 	.byte	0x04, 0x0a
        /*00a2*/ 	.short	(.L_45 - .L_44)
	.align		4
.L_44:
        /*00a4*/ 	.word	index@(.nv.constant0._Z21smoothGaussianTexturePKiS0_Pfiyff)
        /*00a8*/ 	.short	0x0380
        /*00aa*/ 	.short	0x0030


	//----- nvinfo : EIATTR_SW_WAR
	.align		4
.L_45:
        /*00ac*/ 	.byte	0x04, 0x36
        /*00ae*/ 	.short	(.L_47 - .L_46)
.L_46:
        /*00b0*/ 	.word	0x00000008
.L_47:


//--------------------- .nv.info._Z30smoothSimpleAverageWarpShufflePKfPKiS2_Pfi --------------------------
	.section	.nv.info._Z30smoothSimpleAverageWarpShufflePKfPKiS2_Pfi,"",@"SHT_CUDA_INFO"
	.sectionflags	@""
	.align	4


	//----- nvinfo : EIATTR_CUDA_API_VERSION
	.align		4
        /*0000*/ 	.byte	0x04, 0x37
        /*0002*/ 	.short	(.L_49 - .L_48)
.L_48:
        /*0004*/ 	.word	0x00000082


	//----- nvinfo : EIATTR_KPARAM_INFO
	.align		4
.L_49:
        /*0008*/ 	.byte	0x04, 0x17
        /*000a*/ 	.short	(.L_51 - .L_50)
.L_50:
        /*000c*/ 	.word	0x00000000
        /*0010*/ 	.short	0x0004
        /*0012*/ 	.short	0x0020
        /*0014*/ 	.byte	0x00, 0xf0, 0x11, 0x00


	//----- nvinfo : EIATTR_KPARAM_INFO
	.align		4
.L_51:
        /*0018*/ 	.byte	0x04, 0x17
        /*001a*/ 	.short	(.L_53 - .L_52)
.L_52:
        /*001c*/ 	.word	0x00000000
        /*0020*/ 	.short	0x0003
        /*0022*/ 	.short	0x0018
        /*0024*/ 	.byte	0x00, 0xf5, 0x21, 0x00


	//----- nvinfo : EIATTR_KPARAM_INFO
	.align		4
.L_53:
        /*0028*/ 	.byte	0x04, 0x17
        /*002a*/ 	.short	(.L_55 - .L_54)
.L_54:
        /*002c*/ 	.word	0x00000000
        /*0030*/ 	.short	0x0002
        /*0032*/ 	.short	0x0010
        /*0034*/ 	.byte	0x00, 0xf5, 0x21, 0x00


	//----- nvinfo : EIATTR_KPARAM_INFO
	.align		4
.L_55:
        /*0038*/ 	.byte	0x04, 0x17
        /*003a*/ 	.short	(.L_57 - .L_56)
.L_56:
        /*003c*/ 	.word	0x00000000
        /*0040*/ 	.short	0x0001
        /*0042*/ 	.short	0x0008
        /*0044*/ 	.byte	0x00, 0xf5, 0x21, 0x00


	//----- nvinfo : EIATTR_KPARAM_INFO
	.align		4
.L_57:
        /*0048*/ 	.byte	0x04, 0x17
        /*004a*/ 	.short	(.L_59 - .L_58)
.L_58:
        /*004c*/ 	.word	0x00000000
        /*0050*/ 	.short	0x0000
        /*0052*/ 	.short	0x0000
        /*0054*/ 	.byte	0x00, 0xf5, 0x21, 0x00


	//----- nvinfo : EIATTR_SPARSE_MMA_MASK
	.align		4
.L_59:
        /*0058*/ 	.byte	0x03, 0x50
        /*005a*/ 	.short	0x0000


	//----- nvinfo : EIATTR_MAXREG_COUNT
	.align		4
        /*005c*/ 	.byte	0x03, 0x1b
        /*005e*/ 	.short	0x00ff


	//----- nvinfo : EIATTR_MERCURY_ISA_VERSION
	.align		4
        /*0060*/ 	.byte	0x03, 0x5f
        /*0062*/ 	.short	0x0101


	//----- nvinfo : EIATTR_COOP_GROUP_MASK_REGIDS
	.align		4
        /*0064*/ 	.byte	0x04, 0x29
        /*0066*/ 	.short	(.L_61 - .L_60)


	//   ....[0]....
.L_60:
        /*0068*/ 	.word	0xffffffff


	//   ....[1]....
        /*006c*/ 	.word	0xffffffff


	//   ....[2]....
        /*0070*/ 	.word	0xffffffff


	//   ....[3]....
        /*0074*/ 	.word	0xffffffff


	//   ....[4]....
        /*0078*/ 	.word	0xffffffff


	//   ....[5]....
        /*007c*/ 	.word	0xffffffff


	//   ....[6]....
        /*0080*/ 	.word	0x0500000a


	//   ....[7]....
        /*0084*/ 	.word	0x0500000a


	//   ....[8]....
        /*0088*/ 	.word	0x0500000a


	//   ....[9]....
        /*008c*/ 	.word	0x0500000a


	//   ....[10]....
        /*0090*/ 	.word	0x0500000a


	//   ....[11]....
        /*0094*/ 	.word	0x0500000a


	//----- nvinfo : EIATTR_COOP_GROUP_INSTR_OFFSETS
	.align		4
.L_61:
        /*0098*/ 	.byte	0x04, 0x28
        /*009a*/ 	.short	(.L_63 - .L_62)


	//   ....[0]....
.L_62:
        /*009c*/ 	.word	0x00000220


	//   ....[1]....
        /*00a0*/ 	.word	0x000003e0


	//   ....[2]....
        /*00a4*/ 	.word	0x00000570


	//   ....[3]....
        /*00a8*/ 	.word	0x00000700


	//   ....[4]....
        /*00ac*/ 	.word	0x00000890


	//   ....[5]....
        /*00b0*/ 	.word	0x00000a20


	//   ....[6]....
        /*00b4*/ 	.word	0x00000bd0


	//   ....[7]....
        /*00b8*/ 	.word	0x00000c50


	//   ....[8]....
        /*00bc*/ 	.word	0x00000cd0


	//   ....[9]....
        /*00c0*/ 	.word	0x00000d50


	//   ....[10]....
        /*00c4*/ 	.word	0x00000dd0


	//   ....[11]....
        /*00c8*/ 	.word	0x00000e50


	//----- nvinfo : EIATTR_VRC_CTA_INIT_COUNT
	.align		4
.L_63:
        /*00cc*/ 	.byte	0x02, 0x4a
	.zero		1
	.zero		1


	//----- nvinfo : EIATTR_EXIT_INSTR_OFFSETS
	.align		4
        /*00d0*/ 	.byte	0x04, 0x1c
        /*00d2*/ 	.short	(.L_65 - .L_64)


	//   ....[0]....
.L_64:
        /*00d4*/ 	.word	0x00000070


	//   ....[1]....
        /*00d8*/ 	.word	0x00000b90


	//----- nvinfo : EIATTR_CRS_STACK_SIZE
	.align		4
.L_65:
        /*00dc*/ 	.byte	0x04, 0x1e
        /*00de*/ 	.short	(.L_67 - .L_66)
.L_66:
        /*00e0*/ 	.word	0x00000000


	//----- nvinfo : EIATTR_CBANK_PARAM_SIZE
	.align		4
.L_67:
        /*00e4*/ 	.byte	0x03, 0x19
        /*00e6*/ 	.short	0x0024


	//----- nvinfo : EIATTR_PARAM_CBANK
	.align		4
        /*00e8*/ 	.byte	0x04, 0x0a
        /*00ea*/ 	.short	(.L_69 - .L_68)
	.align		4
.L_68:
        /*00ec*/ 	.word	index@(.nv.constant0._Z30smoothSimpleAverageWarpShufflePKfPKiS2_Pfi)
        /*00f0*/ 	.short	0x0380
        /*00f2*/ 	.short	0x0024


	//----- nvinfo : EIATTR_SW_WAR
	.align		4
.L_69:
        /*00f4*/ 	.byte	0x04, 0x36
        /*00f6*/ 	.short	(.L_71 - .L_70)
.L_70:
        /*00f8*/ 	.word	0x00000008
.L_71:


//--------------------- .nv.info._Z26smoothSimpleAverageTexturePKiS0_Pfiy --------------------------
	.section	.nv.info._Z26smoothSimpleAverageTexturePKiS0_Pfiy,"",@"SHT_CUDA_INFO"
	.sectionflags	@""
	.align	4


	//----- nvinfo : EIATTR_CUDA_API_VERSION
	.align		4
        /*0000*/ 	.byte	0x04, 0x37
        /*0002*/ 	.short	(.L_73 - .L_72)
.L_72:
        /*0004*/ 	.word	0x00000082


	//----- nvinfo : EIATTR_KPARAM_INFO
	.align		4
.L_73:
        /*0008*/ 	.byte	0x04, 0x17
        /*000a*/ 	.short	(.L_75 - .L_74)
.L_74:
        /*000c*/ 	.word	0x00000000
        /*0010*/ 	.short	0x0004
        /*0012*/ 	.short	0x0020
        /*0014*/ 	.byte	0x00, 0xf0, 0x21, 0x00


	//----- nvinfo : EIATTR_KPARAM_INFO
	.align		4
.L_75:
        /*0018*/ 	.byte	0x04, 0x17
        /*001a*/ 	.short	(.L_77 - .L_76)
.L_76:
        /*001c*/ 	.word	0x00000000
        /*0020*/ 	.short	0x0003
        /*0022*/ 	.short	0x0018
        /*0024*/ 	.byte	0x00, 0xf0, 0x11, 0x00


	//----- nvinfo : EIATTR_KPARAM_INFO
	.align		4
.L_77:
        /*0028*/ 	.byte	0x04, 0x17
        /*002a*/ 	.short	(.L_79 - .L_78)
.L_78:
        /*002c*/ 	.word	0x00000000
        /*0030*/ 	.short	0x0002
        /*0032*/ 	.short	0x0010
        /*0034*/ 	.byte	0x00, 0xf5, 0x21, 0x00


	//----- nvinfo : EIATTR_KPARAM_INFO
	.align		4
.L_79:
        /*0038*/ 	.byte	0x04, 0x17
        /*003a*/ 	.short	(.L_81 - .L_80)
.L_80:
        /*003c*/ 	.word	0x00000000
        /*0040*/ 	.short	0x0001
        /*0042*/ 	.short	0x0008
        /*0044*/ 	.byte	0x00, 0xf5, 0x21, 0x00


	//----- nvinfo : EIATTR_KPARAM_INFO
	.align		4
.L_81:
        /*0048*/ 	.byte	0x04, 0x17
        /*004a*/ 	.short	(.L_83 - .L_82)
.L_82:
        /*004c*/ 	.word	0x00000000
        /*0050*/ 	.short	0x0000
        /*0052*/ 	.short	0x0000
        /*0054*/ 	.byte	0x00, 0xf5, 0x21, 0x00


	//----- nvinfo : EIATTR_SPARSE_MMA_MASK
	.align		4
.L_83:
        /*0058*/ 	.byte	0x03, 0x50
        /*005a*/ 	.short	0x0000


	//----- nvinfo : EIATTR_MAXREG_COUNT
	.align		4
        /*005c*/ 	.byte	0x03, 0x1b
        /*005e*/ 	.short	0x00ff


	//----- nvinfo : EIATTR_MERCURY_ISA_VERSION
	.align		4
        /*0060*/ 	.byte	0x03, 0x5f
        /*0062*/ 	.short	0x0101


	//----- nvinfo : EIATTR_VRC_CTA_INIT_COUNT
	.align		4
        /*0064*/ 	.byte	0x02, 0x4a
	.zero		1
	.zero		1


	//----- nvinfo : EIATTR_EXIT_INSTR_OFFSETS
	.align		4
        /*0068*/ 	.byte	0x04, 0x1c
        /*006a*/ 	.short	(.L_85 - .L_84)


	//   ....[0]....
.L_84:
        /*006c*/ 	.word	0x00000070


	//   ....[1]....
        /*0070*/ 	.word	0x00000810


	//----- nvinfo : EIATTR_CRS_STACK_SIZE
	.align		4
.L_85:
        /*0074*/ 	.byte	0x04, 0x1e
        /*0076*/ 	.short	(.L_87 - .L_86)
.L_86:
        /*0078*/ 	.word	0x00000000


	//----- nvinfo : EIATTR_CBANK_PARAM_SIZE
	.align		4
.L_87:
        /*007c*/ 	.byte	0x03, 0x19
        /*007e*/ 	.short	0x0028


	//----- nvinfo : EIATTR_PARAM_CBANK
	.align		4
        /*0080*/ 	.byte	0x04, 0x0a
        /*0082*/ 	.short	(.L_89 - .L_88)
	.align		4
.L_88:
        /*0084*/ 	.word	index@(.nv.constant0._Z26smoothSimpleAverageTexturePKiS0_Pfiy)
        /*0088*/ 	.short	0x0380
        /*008a*/ 	.short	0x0028


	//----- nvinfo : EIATTR_SW_WAR
	.align		4
.L_89:
        /*008c*/ 	.byte	0x04, 0x36
        /*008e*/ 	.short	(.L_91 - .L_90)
.L_90:
        /*0090*/ 	.word	0x00000008
.L_91:


//--------------------- .nv.callgraph             --------------------------
	.section	.nv.callgraph,"",@"SHT_CUDA_CALLGRAPH"
	.align	4
	.sectionentsize	8
	.align		4
        /*0000*/ 	.word	0x00000000
	.align		4
        /*0004*/ 	.word	0xffffffff
	.align		4
        /*0008*/ 	.word	0x00000000
	.align		4
        /*000c*/ 	.word	0xfffffffe
	.align		4
        /*0010*/ 	.word	0x00000000
	.align		4
        /*0014*/ 	.word	0xfffffffd
	.align		4
        /*0018*/ 	.word	0x00000000
	.align		4
        /*001c*/ 	.word	0xfffffffc


//--------------------- .text._Z21smoothGaussianTexturePKiS0_Pfiyff --------------------------
	.section	.text._Z21smoothGaussianTexturePKiS0_Pfiyff,"ax",@progbits
	.align	128
        .global         _Z21smoothGaussianTexturePKiS0_Pfiyff
        .type           _Z21smoothGaussianTexturePKiS0_Pfiyff,@function
        .size           _Z21smoothGaussianTexturePKiS0_Pfiyff,(.L_x_113 - _Z21smoothGaussianTexturePKiS0_Pfiyff)
        .other          _Z21smoothGaussianTexturePKiS0_Pfiyff,@"STO_CUDA_ENTRY STV_DEFAULT"
_Z21smoothGaussianTexturePKiS0_Pfiyff:
.text._Z21smoothGaussianTexturePKiS0_Pfiyff:
[----:B------:R-:W-:Y:S01]  /*0000*/  LDC R1, c[0x0][0x37c] ;  /* 0x0000df00ff017b82 */ /* 0x000fe20000000800 */
[----:B------:R-:W0:Y:S07]  /*0010*/  S2R R5, SR_TID.X ;  /* 0x0000000000057919 */ /* 0x000e2e0000002100 */
[----:B------:R-:W0:Y:S08]  /*0020*/  S2UR UR4, SR_CTAID.X ;  /* 0x00000000000479c3 */ /* 0x000e300000002500 */
[----:B------:R-:W0:Y:S08]  /*0030*/  LDC R2, c[0x0][0x360] ;  /* 0x0000d800ff027b82 */ /* 0x000e300000000800 */
[----:B------:R-:W1:Y:S01]  /*0040*/  LDC R3, c[0x0][0x398] ;  /* 0x0000e600ff037b82 */ /* 0x000e620000000800 */
[----:B0-----:R-:W-:-:S05]  /*0050*/  IMAD R2, R2, UR4, R5 ;  /* 0x0000000402027c24 */ /* 0x001fca000f8e0205 */
[----:B-1----:R-:W-:-:S13]  /*0060*/  ISETP.GE.AND P0, PT, R2, R3, PT ;  /* 0x000000030200720c */ /* 0x002fda0003f06270 */
[----:B------:R-:W-:Y:S05]  /*0070*/  @P0 EXIT ;  /* 0x000000000000094d */ /* 0x000fea0003800000 */
[----:B------:R-:W0:Y:S01]  /*0080*/  LDCU UR4, c[0x0][0x3a0] ;  /* 0x00007400ff0477ac */ /* 0x000e220008000800 */
[----:B------:R-:W-:Y:S02]  /*0090*/  UMOV UR5, URZ ;  /* 0x000000ff00057c82 */ /* 0x000fe40008000000 */
[----:B0-----:R0:W5:Y:S01]  /*00a0*/  TLD.LZ RZ, R5, R2, UR4, 1D, 0x1 ;  /* 0x00ff04ff02057f66 */ /* 0x00116200081e01ff */
[----:B------:R-:W1:Y:S01]  /*00b0*/  LDC.64 R6, c[0x0][0x388] ;  /* 0x0000e200ff067b82 */ /* 0x000e620000000a00 */
[----:B------:R-:W2:Y:S01]  /*00c0*/  LDCU.64 UR6, c[0x0][0x358] ;  /* 0x00006b00ff0677ac */ /* 0x000ea20008000a00 */
[----:B------:R-:W3:Y:S01]  /*00d0*/  LDCU UR8, c[0x0][0x3a8] ;  /* 0x00007500ff0877ac */ /* 0x000ee20008000800 */
[----:B-1----:R-:W-:-:S06]  /*00e0*/  IMAD.WIDE R6, R2, 0x4, R6 ;  /* 0x0000000402067825 */ /* 0x002fcc00078e0206 */
[----:B--2---:R-:W2:Y:S01]  /*00f0*/  LDG.E.CONSTANT R6, desc[UR6][R6.64] ;  /* 0x0000000606067981 */ /* 0x004ea2000c1e9900 */
[----:B0-----:R-:W0:Y:S01]  /*0100*/  LDCU UR4, c[0x0][0x3a8] ;  /* 0x00007500ff0477ac */ /* 0x001e220008000800 */
[----:B------:R-:W-:Y:S01]  /*0110*/  BSSY.RECONVERGENT B0, `(.L_x_0) ;  /* 0x0000016000007945 */ /* 0x000fe20003800200 */
[----:B0-----:R-:W-:Y:S02]  /*0120*/  IMAD.U32 R4, RZ, RZ, UR4 ;  /* 0x00000004ff047e24 */ /* 0x001fe4000f8e00ff */
[----:B---3-5:R-:W-:Y:S01]  /*0130*/  FMUL R5, R5, UR8 ;  /* 0x0000000805057c20 */ /* 0x028fe20008400000 */
[C---:B--2---:R-:W-:Y:S02]  /*0140*/  ISETP.GE.AND P0, PT, R6.reuse, 0x1, PT ;  /* 0x000000010600780c */ /* 0x044fe40003f06270 */
[C---:B------:R-:W-:Y:S02]  /*0150*/  ISETP.GE.AND P1, PT, R6.reuse, 0x2, PT ;  /* 0x000000020600780c */ /* 0x040fe40003f26270 */
[----:B------:R-:W-:-:S02]  /*0160*/  ISETP.GE.AND P2, PT, R6, 0x3, PT ;  /* 0x000000030600780c */ /* 0x000fc40003f46270 */
[C---:B------:R-:W-:Y:S02]  /*0170*/  ISETP.GE.AND P3, PT, R6.reuse, 0x4, PT ;  /* 0x000000040600780c */ /* 0x040fe40003f66270 */
[C---:B------:R-:W-:Y:S02]  /*0180*/  ISETP.GE.AND P4, PT, R6.reuse, 0x5, PT ;  /* 0x000000050600780c */ /* 0x040fe40003f86270 */
[----:B------:R-:W-:-:S03]  /*0190*/  ISETP.GE.AND P5, PT, R6, 0x6, PT ;  /* 0x000000060600780c */ /* 0x000fc60003fa6270 */
[----:B------:R-:W-:Y:S10]  /*01a0*/  @!P0 BRA `(.L_x_1) ;  /* 0x0000000000308947 */ /* 0x000ff40003800000 */
[----:B------:R-:W0:Y:S02]  /*01b0*/  LDC.64 R6, c[0x0][0x380] ;  /* 0x0000e000ff067b82 */ /* 0x000e240000000a00 */
[----:B0-----:R-:W-:-:S06]  /*01c0*/  IMAD.WIDE R6, R2, 0x4, R6 ;  /* 0x0000000402067825 */ /* 0x001fcc00078e0206 */
[----:B------:R-:W2:Y:S02]  /*01d0*/  LDG.E.CONSTANT R6, desc[UR6][R6.64] ;  /* 0x0000000606067981 */ /* 0x000ea4000c1e9900 */
[----:B--2---:R-:W-:-:S04]  /*01e0*/  ISETP.GE.AND P0, PT, R6, R3, PT ;  /* 0x000000030600720c */ /* 0x004fc80003f06270 */
[----:B------:R-:W-:-:S13]  /*01f0*/  ISETP.LT.OR P0, PT, R6, RZ, P0 ;  /* 0x000000ff0600720c */ /* 0x000fda0000701670 */
[----:B------:R-:W-:Y:S05]  /*0200*/  @P0 BRA `(.L_x_1) ;  /* 0x0000000000180947 */ /* 0x000fea0003800000 */
[----:B------:R-:W0:Y:S01]  /*0210*/  LDCU UR4, c[0x0][0x3a0] ;  /* 0x00007400ff0477ac */ /* 0x000e220008000800 */
[----:B------:R-:W-:Y:S02]  /*0220*/  UMOV UR5, URZ ;  /* 0x000000ff00057c82 */ /* 0x000fe40008000000 */
[----:B0-----:R-:W5:Y:S01]  /*0230*/  TLD.LZ RZ, R6, R6, UR4, 1D, 0x1 ;  /* 0x00ff04ff06067f66 */ /* 0x001f6200081e01ff */
[----:B------:R-:W0:Y:S02]  /*0240*/  LDC R0, c[0x0][0x3ac] ;  /* 0x0000eb00ff007b82 */ /* 0x000e240000000800 */
[----:B0-----:R-:W-:Y:S01]  /*0250*/  FADD R4, R0, UR8 ;  /* 0x0000000800047e21 */ /* 0x001fe20008000000 */
[----:B-----5:R-:W-:-:S07]  /*0260*/  FFMA R5, R6, R0, R5 ;  /* 0x0000000006057223 */ /* 0x020fce0000000005 */
.L_x_1:
[----:B------:R-:W-:Y:S05]  /*0270*/  BSYNC.RECONVERGENT B0 ;  /* 0x0000000000007941 */ /* 0x000fea0003800200 */
.L_x_0:
[----:B------:R-:W-:Y:S04]  /*0280*/  BSSY.RECONVERGENT B0, `(.L_x_2) ;  /* 0x000000f000007945 */ /* 0x000fe80003800200 */
[----:B------:R-:W-:Y:S05]  /*0290*/  @!P1 BRA `(.L_x_3) ;  /* 0x0000000000349947 */ /* 0x000fea0003800000 */
[----:B------:R-:W0:Y:S01]  /*02a0*/  LDC.64 R6, c[0x0][0x380] ;  /* 0x0000e000ff067b82 */ /* 0x000e220000000a00 */
[----:B------:R-:W-:-:S04]  /*02b0*/  IMAD.IADD R9, R2, 0x1, R3 ;  /* 0x0000000102097824 */ /* 0x000fc800078e0203 */
[----:B0-----:R-:W-:-:S06]  /*02c0*/  IMAD.WIDE R6, R9, 0x4, R6 ;  /* 0x0000000409067825 */ /* 0x001fcc00078e0206 */
[----:B------:R-:W2:Y:S02]  /*02d0*/  LDG.E.CONSTANT R6, desc[UR6][R6.64] ;  /* 0x0000000606067981 */ /* 0x000ea4000c1e9900 */
[----:B--2---:R-:W-:-:S04]  /*02e0*/  ISETP.GE.AND P0, PT, R6, R3, PT ;  /* 0x000000030600720c */ /* 0x004fc80003f06270 */
[----:B------:R-:W-:-:S13]  /*02f0*/  ISETP.LT.OR P0, PT, R6, RZ, P0 ;  /* 0x000000ff0600720c */ /* 0x000fda0000701670 */
[----:B------:R-:W-:Y:S05]  /*0300*/  @P0 BRA `(.L_x_3) ;  /* 0x0000000000180947 */ /* 0x000fea0003800000 */
[----:B------:R-:W0:Y:S01]  /*0310*/  LDCU UR4, c[0x0][0x3a0] ;  /* 0x00007400ff0477ac */ /* 0x000e220008000800 */
[----:B------:R-:W-:Y:S02]  /*0320*/  UMOV UR5, URZ ;  /* 0x000000ff00057c82 */ /* 0x000fe40008000000 */
[----:B0-----:R0:W5:Y:S02]  /*0330*/  TLD.LZ RZ, R6, R6, UR4, 1D, 0x1 ;  /* 0x00ff04ff06067f66 */ /* 0x00116400081e01ff */
[----:B0-----:R-:W0:Y:S02]  /*0340*/  LDCU UR4, c[0x0][0x3ac] ;  /* 0x00007580ff0477ac */ /* 0x001e240008000800 */
[----:B0-----:R-:W-:Y:S01]  /*0350*/  FADD R4, R4, UR4 ;  /* 0x0000000404047e21 */ /* 0x001fe20008000000 */
[----:B-----5:R-:W-:-:S07]  /*0360*/  FFMA R5, R6, UR4, R5 ;  /* 0x0000000406057c23 */ /* 0x020fce0008000005 */
.L_x_3:
[----:B------:R-:W-:Y:S05]  /*0370*/  BSYNC.RECONVERGENT B0 ;  /* 0x0000000000007941 */ /* 0x000fea0003800200 */
.L_x_2:
[----:B------:R-:W-:Y:S04]  /*0380*/  BSSY.RECONVERGENT B0, `(.L_x_4) ;  /* 0x000000f000007945 */ /* 0x000fe80003800200 */
[----:B------:R-:W-:Y:S05]  /*0390*/  @!P2 BRA `(.L_x_5) ;  /* 0x000000000034a947 */ /* 0x000fea0003800000 */
[----:B------:R-:W0:Y:S01]  /*03a0*/  LDC.64 R6, c[0x0][0x380] ;  /* 0x0000e000ff067b82 */ /* 0x000e220000000a00 */
[----:B------:R-:W-:-:S04]  /*03b0*/  IMAD R9, R3, 0x2, R2 ;  /* 0x0000000203097824 */ /* 0x000fc800078e0202 */
        /* <DEDUP_REMOVED lines=11> */
.L_x_5:
[----:B------:R-:W-:Y:S05]  /*0470*/  BSYNC.RECONVERGENT B0 ;  /* 0x0000000000007941 */ /* 0x000fea0003800200 */
.L_x_4:
        /* <DEDUP_REMOVED lines=15> */
.L_x_7:
[----:B------:R-:W-:Y:S05]  /*0570*/  BSYNC.RECONVERGENT B0 ;  /* 0x0000000000007941 */ /* 0x000fea0003800200 */
.L_x_6:
        /* <DEDUP_REMOVED lines=15> */
.L_x_9:
[----:B------:R-:W-:Y:S05]  /*0670*/  BSYNC.RECONVERGENT B0 ;  /* 0x0000000000007941 */ /* 0x000fea0003800200 */
.L_x_8:
        /* <DEDUP_REMOVED lines=15> */
.L_x_11:
[----:B------:R-:W-:Y:S05]  /*0770*/  BSYNC.RECONVERGENT B0 ;  /* 0x0000000000007941 */ /* 0x000fea0003800200 */
.L_x_10:
[----:B------:R-:W0:Y:S01]  /*0780*/  MUFU.RCP R3, R4 ;  /* 0x0000000400037308 */ /* 0x000e220000001000 */
[----:B------:R-:W-:Y:S07]  /*0790*/  BSSY.RECONVERGENT B0, `(.L_x_12) ;  /* 0x000000d000007945 */ /* 0x000fee0003800200 */
[----:B------:R-:W1:Y:S01]  /*07a0*/  FCHK P0, R5, R4 ;  /* 0x0000000405007302 */ /* 0x000e620000000000 */
[----:B0-----:R-:W-:-:S04]  /*07b0*/  FFMA R0, R3, -R4, 1 ;  /* 0x3f80000003007423 */ /* 0x001fc80000000804 */
[----:B------:R-:W-:-:S04]  /*07c0*/  FFMA R0, R3, R0, R3 ;  /* 0x0000000003007223 */ /* 0x000fc80000000003 */
[----:B------:R-:W-:-:S04]  /*07d0*/  FFMA R6, R0, R5, RZ ;  /* 0x0000000500067223 */ /* 0x000fc800000000ff */
[----:B------:R-:W-:-:S04]  /*07e0*/  FFMA R3, R6, -R4, R5 ;  /* 0x8000000406037223 */ /* 0x000fc80000000005 */
[----:B------:R-:W-:Y:S01]  /*07f0*/  FFMA R7, R0, R3, R6 ;  /* 0x0000000300077223 */ /* 0x000fe20000000006 */
[----:B-1----:R-:W-:Y:S06]  /*0800*/  @!P0 BRA `(.L_x_13) ;  /* 0x0000000000148947 */ /* 0x002fec0003800000 */
[----:B------:R-:W-:Y:S01]  /*0810*/  IMAD.MOV.U32 R3, RZ, RZ, R4 ;  /* 0x000000ffff037224 */ /* 0x000fe200078e0004 */
[----:B------:R-:W-:Y:S01]  /*0820*/  MOV R4, 0x850 ;  /* 0x0000085000047802 */ /* 0x000fe20000000f00 */
[----:B------:R-:W-:-:S07]  /*0830*/  IMAD.MOV.U32 R0, RZ, RZ, R5 ;  /* 0x000000ffff007224 */ /* 0x000fce00078e0005 */
[----:B------:R-:W-:Y:S05]  /*0840*/  CALL.REL.NOINC `($__internal_0_$__cuda_sm3x_div_rn_noftz_f32_slowpath) ;  /* 0x0000000000187944 */ /* 0x000fea0003c00000 */
[----:B------:R-:W-:-:S07]  /*0850*/  IMAD.MOV.U32 R7, RZ, RZ, R0 ;  /* 0x000000ffff077224 */ /* 0x000fce00078e0000 */
.L_x_13:
[----:B------:R-:W-:Y:S05]  /*0860*/  BSYNC.RECONVERGENT B0 ;  /* 0x0000000000007941 */ /* 0x000fea0003800200 */
.L_x_12:
[----:B------:R-:W0:Y:S02]  /*0870*/  LDC.64 R4, c[0x0][0x390] ;  /* 0x0000e400ff047b82 */ /* 0x000e240000000a00 */
[----:B0-----:R-:W-:-:S05]  /*0880*/  IMAD.WIDE R2, R2, 0x4, R4 ;  /* 0x0000000402027825 */ /* 0x001fca00078e0204 */
[----:B------:R-:W-:Y:S01]  /*0890*/  STG.E desc[UR6][R2.64], R7 ;  /* 0x0000000702007986 */ /* 0x000fe2000c101906 */
[----:B------:R-:W-:Y:S05]  /*08a0*/  EXIT ;  /* 0x000000000000794d */ /* 0x000fea0003800000 */
        .weak           $__internal_0_$__cuda_sm3x_div_rn_noftz_f32_slowpath
        .type           $__internal_0_$__cuda_sm3x_div_rn_noftz_f32_slowpath,@function
        .size           $__internal_0_$__cuda_sm3x_div_rn_noftz_f32_slowpath,(.L_x_113 - $__internal_0_$__cuda_sm3x_div_rn_noftz_f32_slowpath)
$__internal_0_$__cuda_sm3x_div_rn_noftz_f32_slowpath:
[----:B------:R-:W-:Y:S01]  /*08b0*/  SHF.R.U32.HI R6, RZ, 0x17, R3 ;  /* 0x00000017ff067819 */ /* 0x000fe20000011603 */
[----:B------:R-:W-:Y:S01]  /*08c0*/  BSSY.RECONVERGENT B1, `(.L_x_14) ;  /* 0x0000062000017945 */ /* 0x000fe20003800200 */
[----:B------:R-:W-:Y:S02]  /*08d0*/  SHF.R.U32.HI R5, RZ, 0x17, R0 ;  /* 0x00000017ff057819 */ /* 0x000fe40000011600 */
[----:B------:R-:W-:Y:S02]  /*08e0*/  LOP3.LUT R10, R6, 0xff, RZ, 0xc0, !PT ;  /* 0x000000ff060a7812 */ /* 0x000fe400078ec0ff */
[----:B------:R-:W-:-:S03]  /*08f0*/  LOP3.LUT R8, R5, 0xff, RZ, 0xc0, !PT ;  /* 0x000000ff05087812 */ /* 0x000fc600078ec0ff */
[----:B------:R-:W-:Y:S02]  /*0900*/  VIADD R7, R10, 0xffffffff ;  /* 0xffffffff0a077836 */ /* 0x000fe40000000000 */
[----:B------:R-:W-:-:S03]  /*0910*/  VIADD R6, R8, 0xffffffff ;  /* 0xffffffff08067836 */ /* 0x000fc60000000000 */
[----:B------:R-:W-:-:S04]  /*0920*/  ISETP.GT.U32.AND P0, PT, R7, 0xfd, PT ;  /* 0x000000fd0700780c */ /* 0x000fc80003f04070 */
[----:B------:R-:W-:-:S13]  /*0930*/  ISETP.GT.U32.OR P0, PT, R6, 0xfd, P0 ;  /* 0x000000fd0600780c */ /* 0x000fda0000704470 */
[----:B------:R-:W-:Y:S01]  /*0940*/  @!P0 IMAD.MOV.U32 R5, RZ, RZ, RZ ;  /* 0x000000ffff058224 */ /* 0x000fe200078e00ff */
[----:B------:R-:W-:Y:S06]  /*0950*/  @!P0 BRA `(.L_x_15) ;  /* 0x00000000005c8947 */ /* 0x000fec0003800000 */
[----:B------:R-:W-:Y:S02]  /*0960*/  FSETP.GTU.FTZ.AND P0, PT, |R0|, +INF , PT ;  /* 0x7f8000000000780b */ /* 0x000fe40003f1c200 */
[----:B------:R-:W-:-:S04]  /*0970*/  FSETP.GTU.FTZ.AND P1, PT, |R3|, +INF , PT ;  /* 0x7f8000000300780b */ /* 0x000fc80003f3c200 */
[----:B------:R-:W-:-:S13]  /*0980*/  PLOP3.LUT P0, PT, P0, P1, PT, 0xf8, 0x8f ;  /* 0x00000000008f781c */ /* 0x000fda0000703f70 */
[----:B------:R-:W-:Y:S05]  /*0990*/  @P0 BRA `(.L_x_16) ;  /* 0x00000004004c0947 */ /* 0x000fea0003800000 */
[----:B------:R-:W-:-:S13]  /*09a0*/  LOP3.LUT P0, RZ, R3, 0x7fffffff, R0, 0xc8, !PT ;  /* 0x7fffffff03ff7812 */ /* 0x000fda000780c800 */
[----:B------:R-:W-:Y:S05]  /*09b0*/  @!P0 BRA `(.L_x_17) ;  /* 0x00000004003c8947 */ /* 0x000fea0003800000 */
[C---:B------:R-:W-:Y:S02]  /*09c0*/  FSETP.NEU.FTZ.AND P0, PT, |R0|.reuse, +INF , PT ;  /* 0x7f8000000000780b */ /* 0x040fe40003f1d200 */
[----:B------:R-:W-:Y:S02]  /*09d0*/  FSETP.NEU.FTZ.AND P2, PT, |R3|, +INF , PT ;  /* 0x7f8000000300780b */ /* 0x000fe40003f5d200 */
[----:B------:R-:W-:-:S11]  /*09e0*/  FSETP.NEU.FTZ.AND P1, PT, |R0|, +INF , PT ;  /* 0x7f8000000000780b */ /* 0x000fd60003f3d200 */
[----:B------:R-:W-:Y:S05]  /*09f0*/  @!P2 BRA !P0, `(.L_x_17) ;  /* 0x00000004002ca947 */ /* 0x000fea0004000000 */
[----:B------:R-:W-:-:S04]  /*0a00*/  LOP3.LUT P0, RZ, R0, 0x7fffffff, RZ, 0xc0, !PT ;  /* 0x7fffffff00ff7812 */ /* 0x000fc8000780c0ff */
[----:B------:R-:W-:-:S13]  /*0a10*/  PLOP3.LUT P0, PT, P2, P0, PT, 0x2f, 0xf2 ;  /* 0x0000000000f2781c */ /* 0x000fda0001700577 */
[----:B------:R-:W-:Y:S05]  /*0a20*/  @P0 BRA `(.L_x_18) ;  /* 0x0000000400180947 */ /* 0x000fea0003800000 */
[----:B------:R-:W-:-:S04]  /*0a30*/  LOP3.LUT P0, RZ, R3, 0x7fffffff, RZ, 0xc0, !PT ;  /* 0x7fffffff03ff7812 */ /* 0x000fc8000780c0ff */
[----:B------:R-:W-:-:S13]  /*0a40*/  PLOP3.LUT P0, PT, P1, P0, PT, 0x2f, 0xf2 ;  /* 0x0000000000f2781c */ /* 0x000fda0000f00577 */
[----:B------:R-:W-:Y:S05]  /*0a50*/  @P0 BRA `(.L_x_19) ;  /* 0x0000000400000947 */ /* 0x000fea0003800000 */
[----:B------:R-:W-:Y:S02]  /*0a60*/  ISETP.GE.AND P0, PT, R6, RZ, PT ;  /* 0x000000ff0600720c */ /* 0x000fe40003f06270 */
[----:B------:R-:W-:-:S11]  /*0a70*/  ISETP.GE.AND P1, PT, R7, RZ, PT ;  /* 0x000000ff0700720c */ /* 0x000fd60003f26270 */
[----:B------:R-:W-:Y:S02]  /*0a80*/  @P0 IMAD.MOV.U32 R5, RZ, RZ, RZ ;  /* 0x000000ffff050224 */ /* 0x000fe400078e00ff */
[----:B------:R-:W-:Y:S01]  /*0a90*/  @!P0 FFMA R0, R0, 1.84467440737095516160e+19, RZ ;  /* 0x5f80000000008823 */ /* 0x000fe200000000ff */
[----:B------:R-:W-:Y:S02]  /*0aa0*/  @!P0 IMAD.MOV.U32 R5, RZ, RZ, -0x40 ;  /* 0xffffffc0ff058424 */ /* 0x000fe400078e00ff */
[----:B------:R-:W-:Y:S02]  /*0ab0*/  @!P1 FFMA R3, R3, 1.84467440737095516160e+19, RZ ;  /* 0x5f80000003039823 */ /* 0x000fe400000000ff */
[----:B------:R-:W-:-:S07]  /*0ac0*/  @!P1 VIADD R5, R5, 0x40 ;  /* 0x0000004005059836 */ /* 0x000fce0000000000 */
.L_x_15:
[----:B------:R-:W-:Y:S01]  /*0ad0*/  LEA R6, R10, 0xc0800000, 0x17 ;  /* 0xc08000000a067811 */ /* 0x000fe200078eb8ff */
[----:B------:R-:W-:Y:S04]  /*0ae0*/  BSSY.RECONVERGENT B2, `(.L_x_20) ;  /* 0x0000036000027945 */ /* 0x000fe80003800200 */
[----:B------:R-:W-:Y:S02]  /*0af0*/  IMAD.IADD R6, R3, 0x1, -R6 ;  /* 0x0000000103067824 */ /* 0x000fe400078e0a06 */
[----:B------:R-:W-:Y:S02]  /*0b00*/  VIADD R3, R8, 0xffffff81 ;  /* 0xffffff8108037836 */ /* 0x000fe40000000000 */
[----:B------:R0:W1:Y:S01]  /*0b10*/  MUFU.RCP R7, R6 ;  /* 0x0000000600077308 */ /* 0x0000620000001000 */
[----:B------:R-:W-:Y:S01]  /*0b20*/  FADD.FTZ R9, -R6, -RZ ;  /* 0x800000ff06097221 */ /* 0x000fe20000010100 */
[C---:B------:R-:W-:Y:S01]  /*0b30*/  IMAD R0, R3.reuse, -0x800000, R0 ;  /* 0xff80000003007824 */ /* 0x040fe200078e0200 */
[----:B0-----:R-:W-:-:S05]  /*0b40*/  IADD3 R6, PT, PT, R3, 0x7f, -R10 ;  /* 0x0000007f03067810 */ /* 0x001fca0007ffe80a */
[----:B------:R-:W-:Y:S02]  /*0b50*/  IMAD.IADD R6, R6, 0x1, R5 ;  /* 0x0000000106067824 */ /* 0x000fe400078e0205 */
[----:B-1----:R-:W-:-:S04]  /*0b60*/  FFMA R8, R7, R9, 1 ;  /* 0x3f80000007087423 */ /* 0x002fc80000000009 */
[----:B------:R-:W-:-:S04]  /*0b70*/  FFMA R12, R7, R8, R7 ;  /* 0x00000008070c7223 */ /* 0x000fc80000000007 */
[----:B------:R-:W-:-:S04]  /*0b80*/  FFMA R7, R0, R12, RZ ;  /* 0x0000000c00077223 */ /* 0x000fc800000000ff */
[----:B------:R-:W-:-:S04]  /*0b90*/  FFMA R8, R9, R7, R0 ;  /* 0x0000000709087223 */ /* 0x000fc80000000000 */
[----:B------:R-:W-:-:S04]  /*0ba0*/  FFMA R7, R12, R8, R7 ;  /* 0x000000080c077223 */ /* 0x000fc80000000007 */
[----:B------:R-:W-:-:S04]  /*0bb0*/  FFMA R8, R9, R7, R0 ;  /* 0x0000000709087223 */ /* 0x000fc80000000000 */
[----:B------:R-:W-:-:S05]  /*0bc0*/  FFMA R0, R12, R8, R7 ;  /* 0x000000080c007223 */ /* 0x000fca0000000007 */
[----:B------:R-:W-:-:S04]  /*0bd0*/  SHF.R.U32.HI R3, RZ, 0x17, R0 ;  /* 0x00000017ff037819 */ /* 0x000fc80000011600 */
[----:B------:R-:W-:-:S05]  /*0be0*/  LOP3.LUT R3, R3, 0xff, RZ, 0xc0, !PT ;  /* 0x000000ff03037812 */ /* 0x000fca00078ec0ff */
[----:B------:R-:W-:-:S04]  /*0bf0*/  IMAD.IADD R9, R3, 0x1, R6 ;  /* 0x0000000103097824 */ /* 0x000fc800078e0206 */
[----:B------:R-:W-:-:S05]  /*0c00*/  VIADD R3, R9, 0xffffffff ;  /* 0xffffffff09037836 */ /* 0x000fca0000000000 */
[----:B------:R-:W-:-:S13]  /*0c10*/  ISETP.GE.U32.AND P0, PT, R3, 0xfe, PT ;  /* 0x000000fe0300780c */ /* 0x000fda0003f06070 */
[----:B------:R-:W-:Y:S05]  /*0c20*/  @!P0 BRA `(.L_x_21) ;  /* 0x0000000000808947 */ /* 0x000fea0003800000 */
[----:B------:R-:W-:-:S13]  /*0c30*/  ISETP.GT.AND P0, PT, R9, 0xfe, PT ;  /* 0x000000fe0900780c */ /* 0x000fda0003f04270 */
[----:B------:R-:W-:Y:S05]  /*0c40*/  @P0 BRA `(.L_x_22) ;  /* 0x00000000006c0947 */ /* 0x000fea0003800000 */
[----:B------:R-:W-:-:S13]  /*0c50*/  ISETP.GE.AND P0, PT, R9, 0x1, PT ;  /* 0x000000010900780c */ /* 0x000fda0003f06270 */
[----:B------:R-:W-:Y:S05]  /*0c60*/  @P0 BRA `(.L_x_23) ;  /* 0x0000000000740947 */ /* 0x000fea0003800000 */
[----:B------:R-:W-:Y:S02]  /*0c70*/  ISETP.GE.AND P0, PT, R9, -0x18, PT ;  /* 0xffffffe80900780c */ /* 0x000fe40003f06270 */
[----:B------:R-:W-:-:S11]  /*0c80*/  LOP3.LUT R0, R0, 0x80000000, RZ, 0xc0, !PT ;  /* 0x8000000000007812 */ /* 0x000fd600078ec0ff */
[----:B------:R-:W-:Y:S05]  /*0c90*/  @!P0 BRA `(.L_x_23) ;  /* 0x0000000000688947 */ /* 0x000fea0003800000 */
[CCC-:B------:R-:W-:Y:S01]  /*0ca0*/  FFMA.RZ R3, R12.reuse, R8.reuse, R7.reuse ;  /* 0x000000080c037223 */ /* 0x1c0fe2000000c007 */
[CCC-:B------:R-:W-:Y:S01]  /*0cb0*/  FFMA.RM R6, R12.reuse, R8.reuse, R7.reuse ;  /* 0x000000080c067223 */ /* 0x1c0fe20000004007 */
[C---:B------:R-:W-:Y:S02]  /*0cc0*/  ISETP.NE.AND P2, PT, R9.reuse, RZ, PT ;  /* 0x000000ff0900720c */ /* 0x040fe40003f45270 */
[----:B------:R-:W-:Y:S02]  /*0cd0*/  ISETP.NE.AND P1, PT, R9, RZ, PT ;  /* 0x000000ff0900720c */ /* 0x000fe40003f25270 */
[----:B------:R-:W-:Y:S01]  /*0ce0*/  LOP3.LUT R5, R3, 0x7fffff, RZ, 0xc0, !PT ;  /* 0x007fffff03057812 */ /* 0x000fe200078ec0ff */
[----:B------:R-:W-:Y:S01]  /*0cf0*/  FFMA.RP R3, R12, R8, R7 ;  /* 0x000000080c037223 */ /* 0x000fe20000008007 */
[----:B------:R-:W-:Y:S02]  /*0d00*/  VIADD R8, R9, 0x20 ;  /* 0x0000002009087836 */ /* 0x000fe40000000000 */
[----:B------:R-:W-:Y:S01]  /*0d10*/  LOP3.LUT R5, R5, 0x800000, RZ, 0xfc, !PT ;  /* 0x0080000005057812 */ /* 0x000fe200078efcff */
[----:B------:R-:W-:Y:S01]  /*0d20*/  IMAD.MOV R7, RZ, RZ, -R9 ;  /* 0x000000ffff077224 */ /* 0x000fe200078e0a09 */
[----:B------:R-:W-:-:S02]  /*0d30*/  FSETP.NEU.FTZ.AND P0, PT, R3, R6, PT ;  /* 0x000000060300720b */ /* 0x000fc40003f1d000 */
[----:B------:R-:W-:Y:S02]  /*0d40*/  SHF.L.U32 R8, R5, R8, RZ ;  /* 0x0000000805087219 */ /* 0x000fe400000006ff */
[----:B------:R-:W-:Y:S02]  /*0d50*/  SEL R6, R7, RZ, P2 ;  /* 0x000000ff07067207 */ /* 0x000fe40001000000 */
[----:B------:R-:W-:Y:S02]  /*0d60*/  ISETP.NE.AND P1, PT, R8, RZ, P1 ;  /* 0x000000ff0800720c */ /* 0x000fe40000f25270 */
[----:B------:R-:W-:Y:S02]  /*0d70*/  SHF.R.U32.HI R6, RZ, R6, R5 ;  /* 0x00000006ff067219 */ /* 0x000fe40000011605 */
[----:B------:R-:W-:Y:S02]  /*0d80*/  PLOP3.LUT P0, PT, P0, P1, PT, 0xf8, 0x8f ;  /* 0x00000000008f781c */ /* 0x000fe40000703f70 */
[----:B------:R-:W-:-:S02]  /*0d90*/  SHF.R.U32.HI R8, RZ, 0x1, R6 ;  /* 0x00000001ff087819 */ /* 0x000fc40000011606 */
[----:B------:R-:W-:-:S04]  /*0da0*/  SEL R3, RZ, 0x1, !P0 ;  /* 0x00000001ff037807 */ /* 0x000fc80004000000 */
[----:B------:R-:W-:-:S04]  /*0db0*/  LOP3.LUT R3, R3, 0x1, R8, 0xf8, !PT ;  /* 0x0000000103037812 */ /* 0x000fc800078ef808 */
[----:B------:R-:W-:-:S05]  /*0dc0*/  LOP3.LUT R3, R3, R6, RZ, 0xc0, !PT ;  /* 0x0000000603037212 */ /* 0x000fca00078ec0ff */
[----:B------:R-:W-:-:S05]  /*0dd0*/  IMAD.IADD R3, R8, 0x1, R3 ;  /* 0x0000000108037824 */ /* 0x000fca00078e0203 */
[----:B------:R-:W-:Y:S01]  /*0de0*/  LOP3.LUT R0, R3, R0, RZ, 0xfc, !PT ;  /* 0x0000000003007212 */ /* 0x000fe200078efcff */
[----:B------:R-:W-:Y:S06]  /*0df0*/  BRA `(.L_x_23) ;  /* 0x0000000000107947 */ /* 0x000fec0003800000 */
.L_x_22:
[----:B------:R-:W-:-:S04]  /*0e00*/  LOP3.LUT R0, R0, 0x80000000, RZ, 0xc0, !PT ;  /* 0x8000000000007812 */ /* 0x000fc800078ec0ff */
[----:B------:R-:W-:Y:S01]  /*0e10*/  LOP3.LUT R0, R0, 0x7f800000, RZ, 0xfc, !PT ;  /* 0x7f80000000007812 */ /* 0x000fe200078efcff */
[----:B------:R-:W-:Y:S06]  /*0e20*/  BRA `(.L_x_23) ;  /* 0x0000000000047947 */ /* 0x000fec0003800000 */
.L_x_21:
[----:B------:R-:W-:-:S07]  /*0e30*/  IMAD R0, R6, 0x800000, R0 ;  /* 0x0080000006007824 */ /* 0x000fce00078e0200 */
.L_x_23:
[----:B------:R-:W-:Y:S05]  /*0e40*/  BSYNC.RECONVERGENT B2 ;  /* 0x0000000000027941 */ /* 0x000fea0003800200 */
.L_x_20:
[----:B------:R-:W-:Y:S05]  /*0e50*/  BRA `(.L_x_24) ;  /* 0x0000000000207947 */ /* 0x000fea0003800000 */
.L_x_19:
[----:B------:R-:W-:-:S04]  /*0e60*/  LOP3.LUT R0, R3, 0x80000000, R0, 0x48, !PT ;  /* 0x8000000003007812 */ /* 0x000fc800078e4800 */
[----:B------:R-:W-:Y:S01]  /*0e70*/  LOP3.LUT R0, R0, 0x7f800000, RZ, 0xfc, !PT ;  /* 0x7f80000000007812 */ /* 0x000fe200078efcff */
[----:B------:R-:W-:Y:S06]  /*0e80*/  BRA `(.L_x_24) ;  /* 0x0000000000147947 */ /* 0x000fec0003800000 */
.L_x_18:
[----:B------:R-:W-:Y:S01]  /*0e90*/  LOP3.LUT R0, R3, 0x80000000, R0, 0x48, !PT ;  /* 0x8000000003007812 */ /* 0x000fe200078e4800 */
[----:B------:R-:W-:Y:S06]  /*0ea0*/  BRA `(.L_x_24) ;  /* 0x00000000000c7947 */ /* 0x000fec0003800000 */
.L_x_17:
[----:B------:R-:W0:Y:S01]  /*0eb0*/  MUFU.RSQ R0, -QNAN ;  /* 0xffc0000000007908 */ /* 0x000e220000001400 */
[----:B------:R-:W-:Y:S05]  /*0ec0*/  BRA `(.L_x_24) ;  /* 0x0000000000047947 */ /* 0x000fea0003800000 */
.L_x_16:
[----:B------:R-:W-:-:S07]  /*0ed0*/  FADD.FTZ R0, R0, R3 ;  /* 0x0000000300007221 */ /* 0x000fce0000010000 */
.L_x_24:
[----:B------:R-:W-:Y:S05]  /*0ee0*/  BSYNC.RECONVERGENT B1 ;  /* 0x0000000000017941 */ /* 0x000fea0003800200 */
.L_x_14:
[----:B------:R-:W-:-:S04]  /*0ef0*/  IMAD.MOV.U32 R5, RZ, RZ, 0x0 ;  /* 0x00000000ff057424 */ /* 0x000fc800078e00ff */
[----:B0-----:R-:W-:Y:S05]  /*0f00*/  RET.REL.NODEC R4 `(_Z21smoothGaussianTexturePKiS0_Pfiyff) ;  /* 0xfffffff0043c7950 */ /* 0x001fea0003c3ffff */
.L_x_25:
[----:B------:R-:W-:-:S00]  /*0f10*/  BRA `(.L_x_25) ;  /* 0xfffffffc00fc7947 */ /* 0x000fc0000383ffff */
[----:B------:R-:W-:-:S00]  /*0f20*/  NOP ;  /* 0x0000000000007918 */ /* 0x000fc00000000000 */
        /* <DEDUP_REMOVED lines=13> */
.L_x_113:


//--------------------- .text._Z30smoothSimpleAverageWarpShufflePKfPKiS2_Pfi --------------------------
	.section	.text._Z30smoothSimpleAverageWarpShufflePKfPKiS2_Pfi,"ax",@progbits
	.align	128
        .global         _Z30smoothSimpleAverageWarpShufflePKfPKiS2_Pfi
        .type           _Z30smoothSimpleAverageWarpShufflePKfPKiS2_Pfi,@function
        .size           _Z30smoothSimpleAverageWarpShufflePKfPKiS2_Pfi,(.L_x_114 - _Z30smoothSimpleAverageWarpShufflePKfPKiS2_Pfi)
        .other          _Z30smoothSimpleAverageWarpShufflePKfPKiS2_Pfi,@"STO_CUDA_ENTRY STV_DEFAULT"
_Z30smoothSimpleAverageWarpShufflePKfPKiS2_Pfi:
.text._Z30smoothSimpleAverageWarpShufflePKfPKiS2_Pfi:
        /* <DEDUP_REMOVED lines=8> */
[----:B------:R-:W0:Y:S01]  /*0080*/  LDC.64 R12, c[0x0][0x390] ;  /* 0x0000e400ff0c7b82 */ /* 0x000e220000000a00 */
[----:B------:R-:W1:Y:S07]  /*0090*/  LDCU.64 UR4, c[0x0][0x358] ;  /* 0x00006b00ff0477ac */ /* 0x000e6e0008000a00 */
[----:B------:R-:W2:Y:S01]  /*00a0*/  LDC.64 R2, c[0x0][0x380] ;  /* 0x0000e000ff027b82 */ /* 0x000ea20000000a00 */
[----:B0-----:R-:W-:-:S05]  /*00b0*/  IMAD.WIDE R12, R5, 0x4, R12 ;  /* 0x00000004050c7825 */ /* 0x001fca00078e020c */
[----:B-1----:R-:W3:Y:S01]  /*00c0*/  LDG.E.CONSTANT R4, desc[UR4][R12.64] ;  /* 0x000000040c047981 */ /* 0x002ee2000c1e9900 */
[----:B--2---:R-:W-:-:S05]  /*00d0*/  IMAD.WIDE R10, R5, 0x4, R2 ;  /* 0x00000004050a7825 */ /* 0x004fca00078e0202 */
[----:B------:R-:W2:Y:S01]  /*00e0*/  LDG.E.CONSTANT R6, desc[UR4][R10.64] ;  /* 0x000000040a067981 */ /* 0x000ea2000c1e9900 */
[----:B------:R-:W-:Y:S01]  /*00f0*/  BSSY B0, `(.L_x_26) ;  /* 0x000001a000007945 */ /* 0x000fe20003800000 */
[----:B------:R-:W-:Y:S01]  /*0100*/  LOP3.LUT R8, R5, 0xffffffe0, RZ, 0xc0, !PT ;  /* 0xffffffe005087812 */ /* 0x000fe200078ec0ff */
[----:B------:R-:W-:Y:S01]  /*0110*/  IMAD.MOV.U32 R9, RZ, RZ, 0x1 ;  /* 0x00000001ff097424 */ /* 0x000fe200078e00ff */
[----:B---3--:R-:W-:Y:S01]  /*0120*/  ISETP.GE.AND P0, PT, R4, 0x1, PT ;  /* 0x000000010400780c */ /* 0x008fe20003f06270 */
[----:B--2---:R-:W-:-:S12]  /*0130*/  IMAD.MOV.U32 R7, RZ, RZ, R6 ;  /* 0x000000ffff077224 */ /* 0x004fd800078e0006 */
[----:B------:R-:W-:Y:S05]  /*0140*/  @!P0 BRA `(.L_x_27) ;  /* 0x0000000000508947 */ /* 0x000fea0003800000 */
[----:B------:R-:W0:Y:S02]  /*0150*/  LDC.64 R10, c[0x0][0x388] ;  /* 0x0000e200ff0a7b82 */ /* 0x000e240000000a00 */
[----:B0-----:R-:W-:-:S06]  /*0160*/  IMAD.WIDE R10, R5, 0x4, R10 ;  /* 0x00000004050a7825 */ /* 0x001fcc00078e020a */
[----:B------:R-:W2:Y:S02]  /*0170*/  LDG.E.CONSTANT R11, desc[UR4][R10.64] ;  /* 0x000000040a0b7981 */ /* 0x000ea4000c1e9900 */
[----:B--2---:R-:W-:-:S04]  /*0180*/  ISETP.GE.AND P0, PT, R11, R0, PT ;  /* 0x000000000b00720c */ /* 0x004fc80003f06270 */
[----:B------:R-:W-:-:S13]  /*0190*/  ISETP.LT.OR P0, PT, R11, RZ, P0 ;  /* 0x000000ff0b00720c */ /* 0x000fda0000701670 */
[----:B------:R-:W-:Y:S05]  /*01a0*/  @P0 BRA `(.L_x_27) ;  /* 0x0000000000380947 */ /* 0x000fea0003800000 */
[----:B------:R-:W-:Y:S01]  /*01b0*/  LOP3.LUT R9, R11, 0x7fffffe0, RZ, 0xc0, !PT ;  /* 0x7fffffe00b097812 */ /* 0x000fe200078ec0ff */
[----:B------:R-:W-:Y:S03]  /*01c0*/  BSSY B1, `(.L_x_28) ;  /* 0x000000a000017945 */ /* 0x000fe60003800000 */
[----:B------:R-:W-:-:S13]  /*01d0*/  ISETP.NE.AND P0, PT, R9, R8, PT ;  /* 0x000000080900720c */ /* 0x000fda0003f05270 */
[----:B------:R-:W-:Y:S05]  /*01e0*/  @P0 BRA `(.L_x_29) ;  /* 0x0000000000140947 */ /* 0x000fea0003800000 */
[----:B------:R-:W-:Y:S01]  /*01f0*/  UMOV UR6, 0xffffffff ;  /* 0xffffffff00067882 */ /* 0x000fe20000000000 */
[----:B------:R-:W-:Y:S02]  /*0200*/  LOP3.LUT R11, R11, 0x1f, RZ, 0xc0, !PT ;  /* 0x0000001f0b0b7812 */ /* 0x000fe400078ec0ff */
[----:B------:R-:W-:Y:S05]  /*0210*/  BRA.DIV UR6, `(.L_x_30) ;  /* 0x0000000a06607947 */ /* 0x000fea000b800000 */
[----:B------:R1:W2:Y:S01]  /*0220*/  SHFL.IDX PT, R11, R6, R11, 0x1f ;  /* 0x00001f0b060b7589 */ /* 0x0002a200000e0000 */
[----:B------:R-:W-:Y:S05]  /*0230*/  BRA `(.L_x_31) ;  /* 0x0000000000087947 */ /* 0x000fea0003800000 */
.L_x_29:
[----:B------:R-:W-:-:S06]  /*0240*/  IMAD.WIDE.U32 R10, R11, 0x4, R2 ;  /* 0x000000040b0a7825 */ /* 0x000fcc00078e0002 */
[----:B------:R0:W5:Y:S02]  /*0250*/  LDG.E.CONSTANT R11, desc[UR4][R10.64] ;  /* 0x000000040a0b7981 */ /* 0x000164000c1e9900 */
.L_x_31:
[----:B------:R-:W-:Y:S05]  /*0260*/  BSYNC B1 ;  /* 0x0000000000017941 */ /* 0x000fea0003800000 */
.L_x_28:
[----:B--2--5:R-:W-:Y:S01]  /*0270*/  FADD R7, R7, R11 ;  /* 0x0000000b07077221 */ /* 0x024fe20000000000 */
[----:B------:R-:W-:-:S07]  /*0280*/  IMAD.MOV.U32 R9, RZ, RZ, 0x2 ;  /* 0x00000002ff097424 */ /* 0x000fce00078e00ff */
.L_x_27:
[----:B------:R-:W-:Y:S05]  /*0290*/  BSYNC B0 ;  /* 0x0000000000007941 */ /* 0x000fea0003800000 */
.L_x_26:
[----:B------:R-:W-:Y:S01]  /*02a0*/  ISETP.GE.AND P0, PT, R4, 0x2, PT ;  /* 0x000000020400780c */ /* 0x000fe20003f06270 */
[----:B------:R-:W-:-:S12]  /*02b0*/  BSSY B0, `(.L_x_32) ;  /* 0x0000017000007945 */ /* 0x000fd80003800000 */
[----:B------:R-:W-:Y:S05]  /*02c0*/  @!P0 BRA `(.L_x_33) ;  /* 0x0000000000548947 */ /* 0x000fea0003800000 */
[----:B0-----:R-:W0:Y:S01]  /*02d0*/  LDC.64 R10, c[0x0][0x388] ;  /* 0x0000e200ff0a7b82 */ /* 0x001e220000000a00 */
[----:B------:R-:W-:-:S04]  /*02e0*/  IMAD.IADD R13, R5, 0x1, R0 ;  /* 0x00000001050d7824 */ /* 0x000fc800078e0200 */
        /* <DEDUP_REMOVED lines=8> */
[----:B------:R-:W-:Y:S05]  /*0370*/  @!P0 BRA `(.L_x_35) ;  /* 0x00000000000c8947 */ /* 0x000fea0003800000 */
[----:B------:R-:W-:-:S06]  /*0380*/  IMAD.WIDE.U32 R10, R11, 0x4, R2 ;  /* 0x000000040b0a7825 */ /* 0x000fcc00078e0002 */
[----:B------:R3:W5:Y:S01]  /*0390*/  LDG.E.CONSTANT R10, desc[UR4][R10.64] ;  /* 0x000000040a0a7981 */ /* 0x000762000c1e9900 */
[----:B------:R-:W-:Y:S05]  /*03a0*/  BRA `(.L_x_36) ;  /* 0x0000000000107947 */ /* 0x000fea0003800000 */
.L_x_35:
[----:B------:R-:W-:Y:S01]  /*03b0*/  UMOV UR6, 0xffffffff ;  /* 0xffffffff00067882 */ /* 0x000fe20000000000 */
[----:B------:R-:W-:Y:S02]  /*03c0*/  LOP3.LUT R11, R11, 0x1f, RZ, 0xc0, !PT ;  /* 0x0000001f0b0b7812 */ /* 0x000fe400078ec0ff */
[----:B------:R-:W-:Y:S05]  /*03d0*/  BRA.DIV UR6, `(.L_x_37) ;  /* 0x0000000a060c7947 */ /* 0x000fea000b800000 */
[----:B------:R0:W2:Y:S02]  /*03e0*/  SHFL.IDX PT, R10, R6, R11, 0x1f ;  /* 0x00001f0b060a7589 */ /* 0x0000a400000e0000 */
.L_x_36:
[----:B------:R-:W-:Y:S05]  /*03f0*/  BSYNC B1 ;  /* 0x0000000000017941 */ /* 0x000fea0003800000 */
.L_x_34:
[----:B--2--5:R-:W-:Y:S01]  /*0400*/  FADD R7, R7, R10 ;  /* 0x0000000a07077221 */ /* 0x024fe20000000000 */
[----:B------:R-:W-:-:S07]  /*0410*/  VIADD R9, R9, 0x1 ;  /* 0x0000000109097836 */ /* 0x000fce0000000000 */
.L_x_33:
[----:B------:R-:W-:Y:S05]  /*0420*/  BSYNC B0 ;  /* 0x0000000000007941 */ /* 0x000fea0003800000 */
.L_x_32:
[----:B------:R-:W-:Y:S01]  /*0430*/  ISETP.GE.AND P0, PT, R4, 0x3, PT ;  /* 0x000000030400780c */ /* 0x000fe20003f06270 */
[----:B------:R-:W-:-:S12]  /*0440*/  BSSY B0, `(.L_x_38) ;  /* 0x0000017000007945 */ /* 0x000fd80003800000 */
[----:B------:R-:W-:Y:S05]  /*0450*/  @!P0 BRA `(.L_x_39) ;  /* 0x0000000000548947 */ /* 0x000fea0003800000 */
[----:B0--3--:R-:W0:Y:S01]  /*0460*/  LDC.64 R10, c[0x0][0x388] ;  /* 0x0000e200ff0a7b82 */ /* 0x009e220000000a00 */
[----:B------:R-:W-:-:S04]  /*0470*/  IMAD R13, R0, 0x2, R5 ;  /* 0x00000002000d7824 */ /* 0x000fc800078e0205 */
        /* <DEDUP_REMOVED lines=12> */
.L_x_41:
[----:B------:R-:W-:Y:S01]  /*0540*/  UMOV UR6, 0xffffffff ;  /* 0xffffffff00067882 */ /* 0x000fe20000000000 */
[----:B------:R-:W-:Y:S02]  /*0550*/  LOP3.LUT R11, R11, 0x1f, RZ, 0xc0, !PT ;  /* 0x0000001f0b0b7812 */ /* 0x000fe400078ec0ff */
[----:B------:R-:W-:Y:S05]  /*0560*/  BRA.DIV UR6, `(.L_x_43) ;  /* 0x0000000606c87947 */ /* 0x000fea000b800000 */
[----:B------:R2:W3:Y:S02]  /*0570*/  SHFL.IDX PT, R10, R6, R11, 0x1f ;  /* 0x00001f0b060a7589 */ /* 0x0004e400000e0000 */
.L_x_42:
[----:B------:R-:W-:Y:S05]  /*0580*/  BSYNC B1 ;  /* 0x0000000000017941 */ /* 0x000fea0003800000 */
.L_x_40:
[----:B---3-5:R-:W-:Y:S01]  /*0590*/  FADD R7, R7, R10 ;  /* 0x0000000a07077221 */ /* 0x028fe20000000000 */
[----:B------:R-:W-:-:S07]  /*05a0*/  VIADD R9, R9, 0x1 ;  /* 0x0000000109097836 */ /* 0x000fce0000000000 */
.L_x_39:
[----:B------:R-:W-:Y:S05]  /*05b0*/  BSYNC B0 ;  /* 0x0000000000007941 */ /* 0x000fea0003800000 */
.L_x_38:
[----:B------:R-:W-:Y:S01]  /*05c0*/  ISETP.GE.AND P0, PT, R4, 0x4, PT ;  /* 0x000000040400780c */ /* 0x000fe20003f06270 */
[----:B------:R-:W-:-:S12]  /*05d0*/  BSSY B0, `(.L_x_44) ;  /* 0x0000017000007945 */ /* 0x000fd80003800000 */
[----:B------:R-:W-:Y:S05]  /*05e0*/  @!P0 BRA `(.L_x_45) ;  /* 0x0000000000548947 */ /* 0x000fea0003800000 */
[----:B0-23--:R-:W0:Y:S01]  /*05f0*/  LDC.64 R10, c[0x0][0x388] ;  /* 0x0000e200ff0a7b82 */ /* 0x00de220000000a00 */
        /* <DEDUP_REMOVED lines=13> */
.L_x_47:
[----:B------:R-:W-:Y:S01]  /*06d0*/  UMOV UR6, 0xffffffff ;  /* 0xffffffff00067882 */ /* 0x000fe20000000000 */
[----:B------:R-:W-:Y:S02]  /*06e0*/  LOP3.LUT R11, R11, 0x1f, RZ, 0xc0, !PT ;  /* 0x0000001f0b0b7812 */ /* 0x000fe400078ec0ff */
[----:B------:R-:W-:Y:S05]  /*06f0*/  BRA.DIV UR6, `(.L_x_49) ;  /* 0x0000000606847947 */ /* 0x000fea000b800000 */
[----:B------:R0:W2:Y:S02]  /*0700*/  SHFL.IDX PT, R10, R6, R11, 0x1f ;  /* 0x00001f0b060a7589 */ /* 0x0000a400000e0000 */
.L_x_48:
[----:B------:R-:W-:Y:S05]  /*0710*/  BSYNC B1 ;  /* 0x0000000000017941 */ /* 0x000fea0003800000 */
.L_x_46:
[----:B--2--5:R-:W-:Y:S01]  /*0720*/  FADD R7, R7, R10 ;  /* 0x0000000a07077221 */ /* 0x024fe20000000000 */
[----:B------:R-:W-:-:S07]  /*0730*/  VIADD R9, R9, 0x1 ;  /* 0x0000000109097836 */ /* 0x000fce0000000000 */
.L_x_45:
[----:B------:R-:W-:Y:S05]  /*0740*/  BSYNC B0 ;  /* 0x0000000000007941 */ /* 0x000fea0003800000 */
.L_x_44:
        /* <DEDUP_REMOVED lines=17> */
.L_x_53:
[----:B------:R-:W-:Y:S01]  /*0860*/  UMOV UR6, 0xffffffff ;  /* 0xffffffff00067882 */ /* 0x000fe20000000000 */
[----:B------:R-:W-:Y:S02]  /*0870*/  LOP3.LUT R11, R11, 0x1f, RZ, 0xc0, !PT ;  /* 0x0000001f0b0b7812 */ /* 0x000fe400078ec0ff */
[----:B------:R-:W-:Y:S05]  /*0880*/  BRA.DIV UR6, `(.L_x_55) ;  /* 0x0000000606407947 */ /* 0x000fea000b800000 */
[----:B------:R2:W3:Y:S02]  /*0890*/  SHFL.IDX PT, R10, R6, R11, 0x1f ;  /* 0x00001f0b060a7589 */ /* 0x0004e400000e0000 */
.L_x_54:
[----:B------:R-:W-:Y:S05]  /*08a0*/  BSYNC B1 ;  /* 0x0000000000017941 */ /* 0x000fea0003800000 */
.L_x_52:
[----:B---3-5:R-:W-:Y:S01]  /*08b0*/  FADD R7, R7, R10 ;  /* 0x0000000a07077221 */ /* 0x028fe20000000000 */
[----:B------:R-:W-:-:S07]  /*08c0*/  VIADD R9, R9, 0x1 ;  /* 0x0000000109097836 */ /* 0x000fce0000000000 */
.L_x_51:
[----:B------:R-:W-:Y:S05]  /*08d0*/  BSYNC B0 ;  /* 0x0000000000007941 */ /* 0x000fea0003800000 */
.L_x_50:
        /* <DEDUP_REMOVED lines=17> */
.L_x_59:
[----:B------:R-:W-:Y:S01]  /*09f0*/  UMOV UR6, 0xffffffff ;  /* 0xffffffff00067882 */ /* 0x000fe20000000000 */
[----:B------:R-:W-:Y:S02]  /*0a00*/  LOP3.LUT R11, R11, 0x1f, RZ, 0xc0, !PT ;  /* 0x0000001f0b0b7812 */ /* 0x000fe400078ec0ff */
[----:B------:R-:W-:Y:S05]  /*0a10*/  BRA.DIV UR6, `(.L_x_61) ;  /* 0x0000000206fc7947 */ /* 0x000fea000b800000 */
[----:B------:R0:W2:Y:S02]  /*0a20*/  SHFL.IDX PT, R2, R6, R11, 0x1f ;  /* 0x00001f0b06027589 */ /* 0x0000a400000e0000 */
.L_x_60:
[----:B------:R-:W-:Y:S05]  /*0a30*/  BSYNC B1 ;  /* 0x0000000000017941 */ /* 0x000fea0003800000 */
.L_x_58:
[----:B--2--5:R-:W-:Y:S01]  /*0a40*/  FADD R7, R7, R2 ;  /* 0x0000000207077221 */ /* 0x024fe20000000000 */
[----:B------:R-:W-:-:S07]  /*0a50*/  VIADD R9, R9, 0x1 ;  /* 0x0000000109097836 */ /* 0x000fce0000000000 */
.L_x_57:
[----:B------:R-:W-:Y:S05]  /*0a60*/  BSYNC B0 ;  /* 0x0000000000007941 */ /* 0x000fea0003800000 */
.L_x_56:
[----:B------:R-:W-:Y:S01]  /*0a70*/  I2FP.F32.U32 R8, R9 ;  /* 0x0000000900087245 */ /* 0x000fe20000201000 */
[----:B------:R-:W-:Y:S03]  /*0a80*/  BSSY.RECONVERGENT B0, `(.L_x_62) ;  /* 0x000000d000007945 */ /* 0x000fe60003800200 */
[----:B------:R-:W3:Y:S08]  /*0a90*/  MUFU.RCP R0, R8 ;  /* 0x0000000800007308 */ /* 0x000ef00000001000 */
[----:B------:R-:W4:Y:S01]  /*0aa0*/  FCHK P0, R7, R8 ;  /* 0x0000000807007302 */ /* 0x000f220000000000 */
[----:B---3--:R-:W-:-:S04]  /*0ab0*/  FFMA R3, -R8, R0, 1 ;  /* 0x3f80000008037423 */ /* 0x008fc80000000100 */
[----:B------:R-:W-:-:S04]  /*0ac0*/  FFMA R0, R0, R3, R0 ;  /* 0x0000000300007223 */ /* 0x000fc80000000000 */
[----:B------:R-:W-:-:S04]  /*0ad0*/  FFMA R2, R0, R7, RZ ;  /* 0x0000000700027223 */ /* 0x000fc800000000ff */
[----:B------:R-:W-:-:S04]  /*0ae0*/  FFMA R3, -R8, R2, R7 ;  /* 0x0000000208037223 */ /* 0x000fc80000000107 */
[----:B------:R-:W-:Y:S01]  /*0af0*/  FFMA R9, R0, R3, R2 ;  /* 0x0000000300097223 */ /* 0x000fe20000000002 */
[----:B----4-:R-:W-:Y:S06]  /*0b00*/  @!P0 BRA `(.L_x_63) ;  /* 0x0000000000108947 */ /* 0x010fec0003800000 */
[----:B------:R-:W-:Y:S01]  /*0b10*/  IMAD.MOV.U32 R3, RZ, RZ, R7 ;  /* 0x000000ffff037224 */ /* 0x000fe200078e0007 */
[----:B------:R-:W-:-:S07]  /*0b20*/  MOV R2, 0xb40 ;  /* 0x00000b4000027802 */ /* 0x000fce0000000f00 */
[----:B012---:R-:W-:Y:S05]  /*0b30*/  CALL.REL.NOINC `($__internal_1_$__cuda_sm3x_div_rn_noftz_f32_slowpath) ;  /* 0x0000000000d87944 */ /* 0x007fea0003c00000 */
[----:B------:R-:W-:-:S07]  /*0b40*/  IMAD.MOV.U32 R9, RZ, RZ, R0 ;  /* 0x000000ffff097224 */ /* 0x000fce00078e0000 */
.L_x_63:
[----:B------:R-:W-:Y:S05]  /*0b50*/  BSYNC.RECONVERGENT B0 ;  /* 0x0000000000007941 */ /* 0x000fea0003800200 */
.L_x_62:
[----:B------:R-:W3:Y:S02]  /*0b60*/  LDC.64 R2, c[0x0][0x398] ;  /* 0x0000e600ff027b82 */ /* 0x000ee40000000a00 */
[----:B---3--:R-:W-:-:S05]  /*0b70*/  IMAD.WIDE R2, R5, 0x4, R2 ;  /* 0x0000000405027825 */ /* 0x008fca00078e0202 */
[----:B------:R-:W-:Y:S01]  /*0b80*/  STG.E desc[UR4][R2.64], R9 ;  /* 0x0000000902007986 */ /* 0x000fe2000c101904 */
[----:B------:R-:W-:Y:S05]  /*0b90*/  EXIT ;  /* 0x000000000000794d */ /* 0x000fea0003800000 */
.L_x_30:
[----:B------:R-:W-:Y:S02]  /*0ba0*/  IMAD.MOV.U32 R10, RZ, RZ, -0x1 ;  /* 0xffffffffff0a7424 */ /* 0x000fe400078e00ff */
[----:B------:R-:W-:-:S07]  /*0bb0*/  IMAD.MOV.U32 R13, RZ, RZ, 0x1f ;  /* 0x0000001fff0d7424 */ /* 0x000fce00078e00ff */
[----:B------:R-:W-:Y:S05]  /*0bc0*/  WARPSYNC.COLLECTIVE R10, `(.L_x_64) ;  /* 0x000000000a087348 */ /* 0x000fea0003c00000 */
[----:B------:R0:W1:Y:S02]  /*0bd0*/  SHFL.IDX P0, R10, R6, R11, R13 ;  /* 0x0000000b060a7389 */ /* 0x000064000000000d */
[----:B01----:R-:W-:Y:S05]  /*0be0*/  ENDCOLLECTIVE ;  /* 0x000000000000791b */ /* 0x003fea0003800000 */
.L_x_64:
[----:B------:R-:W-:Y:S01]  /*0bf0*/  IMAD.MOV.U32 R11, RZ, RZ, R10 ;  /* 0x000000ffff0b7224 */ /* 0x000fe200078e000a */
[----:B------:R-:W-:Y:S06]  /*0c00*/  BRA `(.L_x_31) ;  /* 0xfffffff400947947 */ /* 0x000fec000383ffff */
.L_x_37:
[----:B------:R-:W-:Y:S01]  /*0c10*/  BSSY B2, `(.L_x_65) ;  /* 0x0000006000027945 */ /* 0x000fe20003800000 */
[----:B------:R-:W-:Y:S02]  /*0c20*/  IMAD.MOV.U32 R13, RZ, RZ, 0x1f ;  /* 0x0000001fff0d7424 */ /* 0x000fe400078e00ff */
[----:B------:R-:W-:-:S07]  /*0c30*/  IMAD.MOV.U32 R10, RZ, RZ, -0x1 ;  /* 0xffffffffff0a7424 */ /* 0x000fce00078e00ff */
[----:B-1----:R-:W-:Y:S05]  /*0c40*/  WARPSYNC.COLLECTIVE R10, `(.L_x_66) ;  /* 0x000000000a087348 */ /* 0x002fea0003c00000 */
[----:B------:R0:W2:Y:S02]  /*0c50*/  SHFL.IDX P0, R10, R6, R11, R13 ;  /* 0x0000000b060a7389 */ /* 0x0000a4000000000d */
[----:B012---:R-:W-:Y:S05]  /*0c60*/  ENDCOLLECTIVE ;  /* 0x000000000000791b */ /* 0x007fea0003800000 */
.L_x_66:
[----:B------:R-:W-:Y:S05]  /*0c70*/  BSYNC B2 ;  /* 0x0000000000027941 */ /* 0x000fea0003800000 */
.L_x_65:
[----:B------:R-:W-:Y:S05]  /*0c80*/  BRA `(.L_x_36) ;  /* 0xfffffff400d87947 */ /* 0x000fea000383ffff */
.L_x_43:
[----:B------:R-:W-:Y:S01]  /*0c90*/  BSSY B2, `(.L_x_67) ;  /* 0x0000006000027945 */ /* 0x000fe20003800000 */
[----:B------:R-:W-:Y:S02]  /*0ca0*/  IMAD.MOV.U32 R13, RZ, RZ, 0x1f ;  /* 0x0000001fff0d7424 */ /* 0x000fe400078e00ff */
[----:B------:R-:W-:-:S07]  /*0cb0*/  IMAD.MOV.U32 R10, RZ, RZ, -0x1 ;  /* 0xffffffffff0a7424 */ /* 0x000fce00078e00ff */
[----:B-1----:R-:W-:Y:S05]  /*0cc0*/  WARPSYNC.COLLECTIVE R10, `(.L_x_68) ;  /* 0x000000000a087348 */ /* 0x002fea0003c00000 */
[----:B------:R0:W2:Y:S02]  /*0cd0*/  SHFL.IDX P0, R10, R6, R11, R13 ;  /* 0x0000000b060a7389 */ /* 0x0000a4000000000d */
[----:B012---:R-:W-:Y:S05]  /*0ce0*/  ENDCOLLECTIVE ;  /* 0x000000000000791b */ /* 0x007fea0003800000 */
.L_x_68:
[----:B------:R-:W-:Y:S05]  /*0cf0*/  BSYNC B2 ;  /* 0x0000000000027941 */ /* 0x000fea0003800000 */
.L_x_67:
[----:B------:R-:W-:Y:S05]  /*0d00*/  BRA `(.L_x_42) ;  /* 0xfffffff8001c7947 */ /* 0x000fea000383ffff */
.L_x_49:
[----:B------:R-:W-:Y:S01]  /*0d10*/  BSSY B2, `(.L_x_69) ;  /* 0x0000006000027945 */ /* 0x000fe20003800000 */
[----:B------:R-:W-:Y:S02]  /*0d20*/  IMAD.MOV.U32 R13, RZ, RZ, 0x1f ;  /* 0x0000001fff0d7424 */ /* 0x000fe400078e00ff */
[----:B------:R-:W-:-:S07]  /*0d30*/  IMAD.MOV.U32 R10, RZ, RZ, -0x1 ;  /* 0xffffffffff0a7424 */ /* 0x000fce00078e00ff */
[----:B-1----:R-:W-:Y:S05]  /*0d40*/  WARPSYNC.COLLECTIVE R10, `(.L_x_70) ;  /* 0x000000000a087348 */ /* 0x002fea0003c00000 */
[----:B------:R0:W2:Y:S02]  /*0d50*/  SHFL.IDX P0, R10, R6, R11, R13 ;  /* 0x0000000b060a7389 */ /* 0x0000a4000000000d */
[----:B012---:R-:W-:Y:S05]  /*0d60*/  ENDCOLLECTIVE ;  /* 0x000000000000791b */ /* 0x007fea0003800000 */
.L_x_70:
[----:B------:R-:W-:Y:S05]  /*0d70*/  BSYNC B2 ;  /* 0x0000000000027941 */ /* 0x000fea0003800000 */
.L_x_69:
[----:B------:R-:W-:Y:S05]  /*0d80*/  BRA `(.L_x_48) ;  /* 0xfffffff800607947 */ /* 0x000fea000383ffff */
.L_x_55:
[----:B------:R-:W-:Y:S01]  /*0d90*/  HFMA2 R13, -RZ, RZ, 0, 1.847743988037109375e-06 ;  /* 0x0000001fff0d7431 */ /* 0x000fe200000001ff */
[----:B------:R-:W-:Y:S01]  /*0da0*/  BSSY B2, `(.L_x_71) ;  /* 0x0000005000027945 */ /* 0x000fe20003800000 */
[----:B------:R-:W-:-:S07]  /*0db0*/  IMAD.MOV.U32 R10, RZ, RZ, -0x1 ;  /* 0xffffffffff0a7424 */ /* 0x000fce00078e00ff */
[----:B-1----:R-:W-:Y:S05]  /*0dc0*/  WARPSYNC.COLLECTIVE R10, `(.L_x_72) ;  /* 0x000000000a087348 */ /* 0x002fea0003c00000 */
[----:B------:R0:W2:Y:S02]  /*0dd0*/  SHFL.IDX P0, R10, R6, R11, R13 ;  /* 0x0000000b060a7389 */ /* 0x0000a4000000000d */
[----:B012---:R-:W-:Y:S05]  /*0de0*/  ENDCOLLECTIVE ;  /* 0x000000000000791b */ /* 0x007fea0003800000 */
.L_x_72:
[----:B------:R-:W-:Y:S05]  /*0df0*/  BSYNC B2 ;  /* 0x0000000000027941 */ /* 0x000fea0003800000 */
.L_x_71:
[----:B------:R-:W-:Y:S05]  /*0e00*/  BRA `(.L_x_54) ;  /* 0xfffffff800a47947 */ /* 0x000fea000383ffff */
.L_x_61:
[----:B------:R-:W-:Y:S01]  /*0e10*/  BSSY B2, `(.L_x_73) ;  /* 0x0000006000027945 */ /* 0x000fe20003800000 */
[----:B------:R-:W-:Y:S02]  /*0e20*/  IMAD.MOV.U32 R13, RZ, RZ, 0x1f ;  /* 0x0000001fff0d7424 */ /* 0x000fe400078e00ff */
[----:B------:R-:W-:-:S07]  /*0e30*/  IMAD.MOV.U32 R10, RZ, RZ, -0x1 ;  /* 0xffffffffff0a7424 */ /* 0x000fce00078e00ff */
[----:B-1----:R-:W-:Y:S05]  /*0e40*/  WARPSYNC.COLLECTIVE R10, `(.L_x_74) ;  /* 0x000000000a087348 */ /* 0x002fea0003c00000 */
[----:B------:R0:W2:Y:S02]  /*0e50*/  SHFL.IDX P0, R10, R6, R11, R13 ;  /* 0x0000000b060a7389 */ /* 0x0000a4000000000d */
[----:B012---:R-:W-:Y:S05]  /*0e60*/  ENDCOLLECTIVE ;  /* 0x000000000000791b */ /* 0x007fea0003800000 */
.L_x_74:
[----:B------:R-:W-:Y:S05]  /*0e70*/  BSYNC B2 ;  /* 0x0000000000027941 */ /* 0x000fea0003800000 */
.L_x_73:
[----:B------:R-:W-:Y:S01]  /*0e80*/  IMAD.MOV.U32 R2, RZ, RZ, R10 ;  /* 0x000000ffff027224 */ /* 0x000fe200078e000a */
[----:B------:R-:W-:Y:S06]  /*0e90*/  BRA `(.L_x_60) ;  /* 0xfffffff800e47947 */ /* 0x000fec000383ffff */
        .weak           $__internal_1_$__cuda_sm3x_div_rn_noftz_f32_slowpath
        .type           $__internal_1_$__cuda_sm3x_div_rn_noftz_f32_slowpath,@function
        .size           $__internal_1_$__cuda_sm3x_div_rn_noftz_f32_slowpath,(.L_x_114 - $__internal_1_$__cuda_sm3x_div_rn_noftz_f32_slowpath)
$__internal_1_$__cuda_sm3x_div_rn_noftz_f32_slowpath:
[--C-:B------:R-:W-:Y:S01]  /*0ea0*/  SHF.R.U32.HI R4, RZ, 0x17, R8.reuse ;  /* 0x00000017ff047819 */ /* 0x100fe20000011608 */
[----:B------:R-:W-:Y:S01]  /*0eb0*/  BSSY.RECONVERGENT B1, `(.L_x_75) ;  /* 0x0000064000017945 */ /* 0x000fe20003800200 */
[----:B------:R-:W-:Y:S02]  /*0ec0*/  SHF.R.U32.HI R0, RZ, 0x17, R3 ;  /* 0x00000017ff007819 */ /* 0x000fe40000011603 */
[----:B------:R-:W-:Y:S01]  /*0ed0*/  LOP3.LUT R13, R4, 0xff, RZ, 0xc0, !PT ;  /* 0x000000ff040d7812 */ /* 0x000fe200078ec0ff */
[----:B------:R-:W-:Y:S01]  /*0ee0*/  IMAD.MOV.U32 R4, RZ, RZ, R8 ;  /* 0x000000ffff047224 */ /* 0x000fe200078e0008 */
[----:B------:R-:W-:-:S03]  /*0ef0*/  LOP3.LUT R10, R0, 0xff, RZ, 0xc0, !PT ;  /* 0x000000ff000a7812 */ /* 0x000fc600078ec0ff */
[----:B------:R-:W-:Y:S02]  /*0f00*/  VIADD R9, R13, 0xffffffff ;  /* 0xffffffff0d097836 */ /* 0x000fe40000000000 */
[----:B------:R-:W-:-:S03]  /*0f10*/  VIADD R7, R10, 0xffffffff ;  /* 0xffffffff0a077836 */ /* 0x000fc60000000000 */
[----:B------:R-:W-:-:S04]  /*0f20*/  ISETP.GT.U32.AND P0, PT, R9, 0xfd, PT ;  /* 0x000000fd0900780c */ /* 0x000fc80003f04070 */
[----:B------:R-:W-:-:S13]  /*0f30*/  ISETP.GT.U32.OR P0, PT, R7, 0xfd, P0 ;  /* 0x000000fd0700780c */ /* 0x000fda0000704470 */
[----:B------:R-:W-:Y:S01]  /*0f40*/  @!P0 IMAD.MOV.U32 R6, RZ, RZ, RZ ;  /* 0x000000ffff068224 */ /* 0x000fe200078e00ff */
[----:B------:R-:W-:Y:S06]  /*0f50*/  @!P0 BRA `(.L_x_76) ;  /* 0x0000000000608947 */ /* 0x000fec0003800000 */
[----:B------:R-:W-:Y:S01]  /*0f60*/  FSETP.GTU.FTZ.AND P0, PT, |R3|, +INF , PT ;  /* 0x7f8000000300780b */ /* 0x000fe20003f1c200 */
[----:B------:R-:W-:Y:S01]  /*0f70*/  IMAD.MOV.U32 R0, RZ, RZ, R8 ;  /* 0x000000ffff007224 */ /* 0x000fe200078e0008 */
        /* <DEDUP_REMOVED lines=20> */
[----:B------:R-:W-:-:S03]  /*10c0*/  @!P1 FFMA R4, R0, 1.84467440737095516160e+19, RZ ;  /* 0x5f80000000049823 */ /* 0x000fc600000000ff */
[----:B------:R-:W-:-:S07]  /*10d0*/  @!P1 IADD3 R6, PT, PT, R6, 0x40, RZ ;  /* 0x0000004006069810 */ /* 0x000fce0007ffe0ff */
.L_x_76:
        /* <DEDUP_REMOVED lines=30> */
[C---:B------:R-:W-:Y:S02]  /*12c0*/  VIADD R7, R9.reuse, 0x20 ;  /* 0x0000002009077836 */ /* 0x040fe40000000000 */
[CCC-:B------:R-:W-:Y:S01]  /*12d0*/  FFMA.RM R4, R10.reuse, R8.reuse, R11.reuse ;  /* 0x000000080a047223 */ /* 0x1c0fe2000000400b */
[----:B------:R-:W-:Y:S02]  /*12e0*/  ISETP.NE.AND P2, PT, R9, RZ, PT ;  /* 0x000000ff0900720c */ /* 0x000fe40003f45270 */
[----:B------:R-:W-:Y:S01]  /*12f0*/  LOP3.LUT R6, R3, 0x7fffff, RZ, 0xc0, !PT ;  /* 0x007fffff03067812 */ /* 0x000fe200078ec0ff */
[----:B------:R-:W-:Y:S01]  /*1300*/  FFMA.RP R3, R10, R8, R11 ;  /* 0x000000080a037223 */ /* 0x000fe2000000800b */
[----:B------:R-:W-:Y:S01]  /*1310*/  IMAD.MOV R8, RZ, RZ, -R9 ;  /* 0x000000ffff087224 */ /* 0x000fe200078e0a09 */
[----:B------:R-:W-:Y:S02]  /*1320*/  ISETP.NE.AND P1, PT, R9, RZ, PT ;  /* 0x000000ff0900720c */ /* 0x000fe40003f25270 */
[----:B------:R-:W-:-:S02]  /*1330*/  LOP3.LUT R6, R6, 0x800000, RZ, 0xfc, !PT ;  /* 0x0080000006067812 */ /* 0x000fc400078efcff */
[----:B------:R-:W-:Y:S02]  /*1340*/  FSETP.NEU.FTZ.AND P0, PT, R3, R4, PT ;  /* 0x000000040300720b */ /* 0x000fe40003f1d000 */
[----:B------:R-:W-:Y:S02]  /*1350*/  SHF.L.U32 R7, R6, R7, RZ ;  /* 0x0000000706077219 */ /* 0x000fe400000006ff */
[----:B------:R-:W-:Y:S02]  /*1360*/  SEL R3, R8, RZ, P2 ;  /* 0x000000ff08037207 */ /* 0x000fe40001000000 */
[----:B------:R-:W-:Y:S02]  /*1370*/  ISETP.NE.AND P1, PT, R7, RZ, P1 ;  /* 0x000000ff0700720c */ /* 0x000fe40000f25270 */
[----:B------:R-:W-:Y:S02]  /*1380*/  SHF.R.U32.HI R3, RZ, R3, R6 ;  /* 0x00000003ff037219 */ /* 0x000fe40000011606 */
[----:B------:R-:W-:-:S02]  /*1390*/  PLOP3.LUT P0, PT, P0, P1, PT, 0xf8, 0x8f ;  /* 0x00000000008f781c */ /* 0x000fc40000703f70 */
[----:B------:R-:W-:Y:S02]  /*13a0*/  SHF.R.U32.HI R7, RZ, 0x1, R3 ;  /* 0x00000001ff077819 */ /* 0x000fe40000011603 */
[----:B------:R-:W-:-:S04]  /*13b0*/  SEL R4, RZ, 0x1, !P0 ;  /* 0x00000001ff047807 */ /* 0x000fc80004000000 */
[----:B------:R-:W-:-:S04]  /*13c0*/  LOP3.LUT R4, R4, 0x1, R7, 0xf8, !PT ;  /* 0x0000000104047812 */ /* 0x000fc800078ef807 */
[----:B------:R-:W-:-:S05]  /*13d0*/  LOP3.LUT R4, R4, R3, RZ, 0xc0, !PT ;  /* 0x0000000304047212 */ /* 0x000fca00078ec0ff */
[----:B------:R-:W-:-:S05]  /*13e0*/  IMAD.IADD R7, R7, 0x1, R4 ;  /* 0x0000000107077824 */ /* 0x000fca00078e0204 */
[----:B------:R-:W-:Y:S01]  /*13f0*/  LOP3.LUT R0, R7, R0, RZ, 0xfc, !PT ;  /* 0x0000000007007212 */ /* 0x000fe200078efcff */
[----:B------:R-:W-:Y:S06]  /*1400*/  BRA `(.L_x_84) ;  /* 0x0000000000107947 */ /* 0x000fec0003800000 */
.L_x_83:
[----:B------:R-:W-:-:S04]  /*1410*/  LOP3.LUT R0, R0, 0x80000000, RZ, 0xc0, !PT ;  /* 0x8000000000007812 */ /* 0x000fc800078ec0ff */
[----:B------:R-:W-:Y:S01]  /*1420*/  LOP3.LUT R0, R0, 0x7f800000, RZ, 0xfc, !PT ;  /* 0x7f80000000007812 */ /* 0x000fe200078efcff */
[----:B------:R-:W-:Y:S06]  /*1430*/  BRA `(.L_x_84) ;  /* 0x0000000000047947 */ /* 0x000fec0003800000 */
.L_x_82:
[----:B------:R-:W-:-:S07]  /*1440*/  IMAD R0, R7, 0x800000, R0 ;  /* 0x0080000007007824 */ /* 0x000fce00078e0200 */
.L_x_84:
[----:B------:R-:W-:Y:S05]  /*1450*/  BSYNC.RECONVERGENT B2 ;  /* 0x0000000000027941 */ /* 0x000fea0003800200 */
.L_x_81:
[----:B------:R-:W-:Y:S05]  /*1460*/  BRA `(.L_x_85) ;  /* 0x0000000000207947 */ /* 0x000fea0003800000 */
.L_x_80:
[----:B------:R-:W-:-:S04]  /*1470*/  LOP3.LUT R0, R4, 0x80000000, R3, 0x48, !PT ;  /* 0x8000000004007812 */ /* 0x000fc800078e4803 */
[----:B------:R-:W-:Y:S01]  /*1480*/  LOP3.LUT R0, R0, 0x7f800000, RZ, 0xfc, !PT ;  /* 0x7f80000000007812 */ /* 0x000fe200078efcff */
[----:B------:R-:W-:Y:S06]  /*1490*/  BRA `(.L_x_85) ;  /* 0x0000000000147947 */ /* 0x000fec0003800000 */
.L_x_79:
[----:B------:R-:W-:Y:S01]  /*14a0*/  LOP3.LUT R0, R4, 0x80000000, R3, 0x48, !PT ;  /* 0x8000000004007812 */ /* 0x000fe200078e4803 */
[----:B------:R-:W-:Y:S06]  /*14b0*/  BRA `(.L_x_85) ;  /* 0x00000000000c7947 */ /* 0x000fec0003800000 */
.L_x_78:
[----:B------:R-:W0:Y:S01]  /*14c0*/  MUFU.RSQ R0, -QNAN ;  /* 0xffc0000000007908 */ /* 0x000e220000001400 */
[----:B------:R-:W-:Y:S05]  /*14d0*/  BRA `(.L_x_85) ;  /* 0x0000000000047947 */ /* 0x000fea0003800000 */
.L_x_77:
[----:B------:R-:W-:-:S07]  /*14e0*/  FADD.FTZ R0, R3, R0 ;  /* 0x0000000003007221 */ /* 0x000fce0000010000 */
.L_x_85:
[----:B------:R-:W-:Y:S05]  /*14f0*/  BSYNC.RECONVERGENT B1 ;  /* 0x0000000000017941 */ /* 0x000fea0003800200 */
.L_x_75:
[----:B------:R-:W-:-:S04]  /*1500*/  IMAD.MOV.U32 R3, RZ, RZ, 0x0 ;  /* 0x00000000ff037424 */ /* 0x000fc800078e00ff */
[----:B0-----:R-:W-:Y:S05]  /*1510*/  RET.REL.NODEC R2 `(_Z30smoothSimpleAverageWarpShufflePKfPKiS2_Pfi) ;  /* 0xffffffe802b87950 */ /* 0x001fea0003c3ffff */
.L_x_86:
        /* <DEDUP_REMOVED lines=14> */
.L_x_114:


//--------------------- .text._Z26smoothSimpleAverageTexturePKiS0_Pfiy --------------------------
	.section	.text._Z26smoothSimpleAverageTexturePKiS0_Pfiy,"ax",@progbits
	.align	128
        .global         _Z26smoothSimpleAverageTexturePKiS0_Pfiy
        .type           _Z26smoothSimpleAverageTexturePKiS0_Pfiy,@function
        .size           _Z26smoothSimpleAverageTexturePKiS0_Pfiy,(.L_x_115 - _Z26smoothSimpleAverageTexturePKiS0_Pfiy)
        .other          _Z26smoothSimpleAverageTexturePKiS0_Pfiy,@"STO_CUDA_ENTRY STV_DEFAULT"
_Z26smoothSimpleAverageTexturePKiS0_Pfiy:
.text._Z26smoothSimpleAverageTexturePKiS0_Pfiy:
        /* <DEDUP_REMOVED lines=13> */
[----:B-1----:R-:W-:-:S06]  /*00d0*/  IMAD.WIDE R6, R2, 0x4, R6 ;  /* 0x0000000402067825 */ /* 0x002fcc00078e0206 */
[----:B--2---:R-:W2:Y:S01]  /*00e0*/  LDG.E.CONSTANT R6, desc[UR6][R6.64] ;  /* 0x0000000606067981 */ /* 0x004ea2000c1e9900 */
[----:B------:R-:W-:Y:S01]  /*00f0*/  BSSY.RECONVERGENT B0, `(.L_x_87) ;  /* 0x0000014000007945 */ /* 0x000fe20003800200 */
[----:B------:R-:W-:Y:S01]  /*0100*/  IMAD.MOV.U32 R0, RZ, RZ, 0x1 ;  /* 0x00000001ff007424 */ /* 0x000fe200078e00ff */
[C---:B--2---:R-:W-:Y:S02]  /*0110*/  ISETP.GE.AND P0, PT, R6.reuse, 0x1, PT ;  /* 0x000000010600780c */ /* 0x044fe40003f06270 */
[C---:B------:R-:W-:Y:S02]  /*0120*/  ISETP.GE.AND P1, PT, R6.reuse, 0x2, PT ;  /* 0x000000020600780c */ /* 0x040fe40003f26270 */
[C---:B------:R-:W-:Y:S02]  /*0130*/  ISETP.GE.AND P2, PT, R6.reuse, 0x3, PT ;  /* 0x000000030600780c */ /* 0x040fe40003f46270 */
[C---:B------:R-:W-:Y:S02]  /*0140*/  ISETP.GE.AND P3, PT, R6.reuse, 0x4, PT ;  /* 0x000000040600780c */ /* 0x040fe40003f66270 */
[----:B------:R-:W-:-:S02]  /*0150*/  ISETP.GE.AND P4, PT, R6, 0x5, PT ;  /* 0x000000050600780c */ /* 0x000fc40003f86270 */
[----:B------:R-:W-:-:S03]  /*0160*/  ISETP.GE.AND P5, PT, R6, 0x6, PT ;  /* 0x000000060600780c */ /* 0x000fc60003fa6270 */
[----:B0-----:R-:W-:Y:S10]  /*0170*/  @!P0 BRA `(.L_x_88) ;  /* 0x00000000002c8947 */ /* 0x001ff40003800000 */
        /* <DEDUP_REMOVED lines=9> */
[----:B------:R-:W-:Y:S02]  /*0210*/  IMAD.MOV.U32 R0, RZ, RZ, 0x2 ;  /* 0x00000002ff007424 */ /* 0x000fe400078e00ff */
[----:B-----5:R-:W-:-:S07]  /*0220*/  FADD R5, R5, R6 ;  /* 0x0000000605057221 */ /* 0x020fce0000000000 */
.L_x_88:
[----:B------:R-:W-:Y:S05]  /*0230*/  BSYNC.RECONVERGENT B0 ;  /* 0x0000000000007941 */ /* 0x000fea0003800200 */
.L_x_87:
        /* <DEDUP_REMOVED lines=12> */
[----:B------:R-:W-:Y:S02]  /*0300*/  VIADD R0, R0, 0x1 ;  /* 0x0000000100007836 */ /* 0x000fe40000000000 */
[----:B-----5:R-:W-:-:S07]  /*0310*/  FADD R5, R5, R6 ;  /* 0x0000000605057221 */ /* 0x020fce0000000000 */
.L_x_90:
[----:B------:R-:W-:Y:S05]  /*0320*/  BSYNC.RECONVERGENT B0 ;  /* 0x0000000000007941 */ /* 0x000fea0003800200 */
.L_x_89:
        /* <DEDUP_REMOVED lines=14> */
.L_x_92:
[----:B------:R-:W-:Y:S05]  /*0410*/  BSYNC.RECONVERGENT B0 ;  /* 0x0000000000007941 */ /* 0x000fea0003800200 */
.L_x_91:
        /* <DEDUP_REMOVED lines=14> */
.L_x_94:
[----:B------:R-:W-:Y:S05]  /*0500*/  BSYNC.RECONVERGENT B0 ;  /* 0x0000000000007941 */ /* 0x000fea0003800200 */
.L_x_93:
        /* <DEDUP_REMOVED lines=14> */
.L_x_96:
[----:B------:R-:W-:Y:S05]  /*05f0*/  BSYNC.RECONVERGENT B0 ;  /* 0x0000000000007941 */ /* 0x000fea0003800200 */
.L_x_95:
        /* <DEDUP_REMOVED lines=14> */
.L_x_98:
[----:B------:R-:W-:Y:S05]  /*06e0*/  BSYNC.RECONVERGENT B0 ;  /* 0x0000000000007941 */ /* 0x000fea0003800200 */
.L_x_97:
[----:B------:R-:W-:Y:S01]  /*06f0*/  I2FP.F32.U32 R6, R0 ;  /* 0x0000000000067245 */ /* 0x000fe20000201000 */
[----:B------:R-:W-:Y:S03]  /*0700*/  BSSY.RECONVERGENT B0, `(.L_x_99) ;  /* 0x000000d000007945 */ /* 0x000fe60003800200 */
[----:B------:R-:W0:Y:S08]  /*0710*/  MUFU.RCP R0, R6 ;  /* 0x0000000600007308 */ /* 0x000e300000001000 */
[----:B-----5:R-:W1:Y:S01]  /*0720*/  FCHK P0, R5, R6 ;  /* 0x0000000605007302 */ /* 0x020e620000000000 */
[----:B0-----:R-:W-:-:S04]  /*0730*/  FFMA R3, -R6, R0, 1 ;  /* 0x3f80000006037423 */ /* 0x001fc80000000100 */
[----:B------:R-:W-:-:S04]  /*0740*/  FFMA R0, R0, R3, R0 ;  /* 0x0000000300007223 */ /* 0x000fc80000000000 */
[----:B------:R-:W-:-:S04]  /*0750*/  FFMA R3, R0, R5, RZ ;  /* 0x0000000500037223 */ /* 0x000fc800000000ff */
[----:B------:R-:W-:-:S04]  /*0760*/  FFMA R4, -R6, R3, R5 ;  /* 0x0000000306047223 */ /* 0x000fc80000000105 */
[----:B------:R-:W-:Y:S01]  /*0770*/  FFMA R7, R0, R4, R3 ;  /* 0x0000000400077223 */ /* 0x000fe20000000003 */
[----:B-1----:R-:W-:Y:S06]  /*0780*/  @!P0 BRA `(.L_x_100) ;  /* 0x0000000000108947 */ /* 0x002fec0003800000 */
[----:B------:R-:W-:Y:S01]  /*0790*/  IMAD.MOV.U32 R3, RZ, RZ, R5 ;  /* 0x000000ffff037224 */ /* 0x000fe200078e0005 */
[----:B------:R-:W-:-:S07]  /*07a0*/  MOV R4, 0x7c0 ;  /* 0x000007c000047802 */ /* 0x000fce0000000f00 */
[----:B------:R-:W-:Y:S05]  /*07b0*/  CALL.REL.NOINC `($__internal_2_$__cuda_sm3x_div_rn_noftz_f32_slowpath) ;  /* 0x0000000000187944 */ /* 0x000fea0003c00000 */
[----:B------:R-:W-:-:S07]  /*07c0*/  IMAD.MOV.U32 R7, RZ, RZ, R0 ;  /* 0x000000ffff077224 */ /* 0x000fce00078e0000 */
.L_x_100:
[----:B------:R-:W-:Y:S05]  /*07d0*/  BSYNC.RECONVERGENT B0 ;  /* 0x0000000000007941 */ /* 0x000fea0003800200 */
.L_x_99:
[----:B------:R-:W0:Y:S02]  /*07e0*/  LDC.64 R4, c[0x0][0x390] ;  /* 0x0000e400ff047b82 */ /* 0x000e240000000a00 */
[----:B0-----:R-:W-:-:S05]  /*07f0*/  IMAD.WIDE R2, R2, 0x4, R4 ;  /* 0x0000000402027825 */ /* 0x001fca00078e0204 */
[----:B------:R-:W-:Y:S01]  /*0800*/  STG.E desc[UR6][R2.64], R7 ;  /* 0x0000000702007986 */ /* 0x000fe2000c101906 */
[----:B------:R-:W-:Y:S05]  /*0810*/  EXIT ;  /* 0x000000000000794d */ /* 0x000fea0003800000 */
        .weak           $__internal_2_$__cuda_sm3x_div_rn_noftz_f32_slowpath
        .type           $__internal_2_$__cuda_sm3x_div_rn_noftz_f32_slowpath,@function
        .size           $__internal_2_$__cuda_sm3x_div_rn_noftz_f32_slowpath,(.L_x_115 - $__internal_2_$__cuda_sm3x_div_rn_noftz_f32_slowpath)
$__internal_2_$__cuda_sm3x_div_rn_noftz_f32_slowpath:
        /* <DEDUP_REMOVED lines=35> */
.L_x_102:
[----:B------:R-:W-:Y:S01]  /*0a50*/  LEA R7, R13, 0xc0800000, 0x17 ;  /* 0xc08000000d077811 */ /* 0x000fe200078eb8ff */
[----:B------:R-:W-:Y:S04]  /*0a60*/  BSSY.RECONVERGENT B2, `(.L_x_107) ;  /* 0x0000036000027945 */ /* 0x000fe80003800200 */
[----:B------:R-:W-:Y:S02]  /*0a70*/  IMAD.IADD R7, R6, 0x1, -R7 ;  /* 0x0000000106077824 */ /* 0x000fe400078e0a07 */
[----:B------:R-:W-:Y:S02]  /*0a80*/  VIADD R6, R10, 0xffffff81 ;  /* 0xffffff810a067836 */ /* 0x000fe40000000000 */
[----:B------:R-:W0:Y:S01]  /*0a90*/  MUFU.RCP R8, R7 ;  /* 0x0000000700087308 */ /* 0x000e220000001000 */
[----:B------:R-:W-:Y:S01]  /*0aa0*/  FADD.FTZ R9, -R7, -RZ ;  /* 0x800000ff07097221 */ /* 0x000fe20000010100 */
[C---:B------:R-:W-:Y:S01]  /*0ab0*/  IMAD R0, R6.reuse, -0x800000, R3 ;  /* 0xff80000006007824 */ /* 0x040fe200078e0203 */
[----:B------:R-:W-:-:S05]  /*0ac0*/  IADD3 R6, PT, PT, R6, 0x7f, -R13 ;  /* 0x0000007f06067810 */ /* 0x000fca0007ffe80d */
[----:B------:R-:W-:Y:S02]  /*0ad0*/  IMAD.IADD R6, R6, 0x1, R5 ;  /* 0x0000000106067824 */ /* 0x000fe400078e0205 */
[----:B0-----:R-:W-:-:S04]  /*0ae0*/  FFMA R11, R8, R9, 1 ;  /* 0x3f800000080b7423 */ /* 0x001fc80000000009 */
        /* <DEDUP_REMOVED lines=41> */
.L_x_109:
[----:B------:R-:W-:-:S04]  /*0d80*/  LOP3.LUT R0, R0, 0x80000000, RZ, 0xc0, !PT ;  /* 0x8000000000007812 */ /* 0x000fc800078ec0ff */
[----:B------:R-:W-:Y:S01]  /*0d90*/  LOP3.LUT R0, R0, 0x7f800000, RZ, 0xfc, !PT ;  /* 0x7f80000000007812 */ /* 0x000fe200078efcff */
[----:B------:R-:W-:Y:S06]  /*0da0*/  BRA `(.L_x_110) ;  /* 0x0000000000047947 */ /* 0x000fec0003800000 */
.L_x_108:
[----:B------:R-:W-:-:S07]  /*0db0*/  IMAD R0, R6, 0x800000, R0 ;  /* 0x0080000006007824 */ /* 0x000fce00078e0200 */
.L_x_110:
[----:B------:R-:W-:Y:S05]  /*0dc0*/  BSYNC.RECONVERGENT B2 ;  /* 0x0000000000027941 */ /* 0x000fea0003800200 */
.L_x_107:
[----:B------:R-:W-:Y:S05]  /*0dd0*/  BRA `(.L_x_111) ;  /* 0x0000000000207947 */ /* 0x000fea0003800000 */
.L_x_106:
[----:B------:R-:W-:-:S04]  /*0de0*/  LOP3.LUT R0, R6, 0x80000000, R3, 0x48, !PT ;  /* 0x8000000006007812 */ /* 0x000fc800078e4803 */
[----:B------:R-:W-:Y:S01]  /*0df0*/  LOP3.LUT R0, R0, 0x7f800000, RZ, 0xfc, !PT ;  /* 0x7f80000000007812 */ /* 0x000fe200078efcff */
[----:B------:R-:W-:Y:S06]  /*0e00*/  BRA `(.L_x_111) ;  /* 0x0000000000147947 */ /* 0x000fec0003800000 */
.L_x_105:
[----:B------:R-:W-:Y:S01]  /*0e10*/  LOP3.LUT R0, R6, 0x80000000, R3, 0x48, !PT ;  /* 0x8000000006007812 */ /* 0x000fe200078e4803 */
[----:B------:R-:W-:Y:S06]  /*0e20*/  BRA `(.L_x_111) ;  /* 0x00000000000c7947 */ /* 0x000fec0003800000 */
.L_x_104:
[----:B------:R-:W0:Y:S01]  /*0e30*/  MUFU.RSQ R0, -QNAN ;  /* 0xffc0000000007908 */ /* 0x000e220000001400 */
[----:B------:R-:W-:Y:S05]  /*0e40*/  BRA `(.L_x_111) ;  /* 0x0000000000047947 */ /* 0x000fea0003800000 */
.L_x_103:
[----:B------:R-:W-:-:S07]  /*0e50*/  FADD.FTZ R0, R3, R0 ;  /* 0x0000000003007221 */ /* 0x000fce0000010000 */
.L_x_111:
[----:B------:R-:W-:Y:S05]  /*0e60*/  BSYNC.RECONVERGENT B1 ;  /* 0x0000000000017941 */ /* 0x000fea0003800200 */
.L_x_101:
[----:B------:R-:W-:-:S04]  /*0e70*/  IMAD.MOV.U32 R5, RZ, RZ, 0x0 ;  /* 0x00000000ff057424 */ /* 0x000fc800078e00ff */
[----:B0-----:R-:W-:Y:S05]  /*0e80*/  RET.REL.NODEC R4 `(_Z26smoothSimpleAverageTexturePKiS0_Pfiy) ;  /* 0xfffffff0045c7950 */ /* 0x001fea0003c3ffff */
.L_x_112:
        /* <DEDUP_REMOVED lines=15> */
.L_x_115:


//--------------------- .nv.shared.reserved.0     --------------------------
	.section	.nv.shared.reserved.0,"aw",@nobits
	.weak		__nv_reservedSMEM_offset_0_alias
	.size		__nv_reservedSMEM_offset_0_alias, 0, 64
	.other		__nv_reservedSMEM_offset_0_alias,@"STO_CUDA_RESERVED_SHARED STV_DEFAULT"
__nv_reservedSMEM_offset_0_alias:
	.zero		0
	.zero		64


//--------------------- .nv.constant0._Z21smoothGaussianTexturePKiS0_Pfiyff --------------------------
	.section	.nv.constant0._Z21smoothGaussianTexturePKiS0_Pfiyff,"a",@progbits
	.sectionflags	@""
	.align	4
.nv.constant0._Z21smoothGaussianTexturePKiS0_Pfiyff:
	.zero		944


//--------------------- .nv.constant0._Z30smoothSimpleAverageWarpShufflePKfPKiS2_Pfi --------------------------
	.section	.nv.constant0._Z30smoothSimpleAverageWarpShufflePKfPKiS2_Pfi,"a",@progbits
	.sectionflags	@""
	.align	4
.nv.constant0._Z30smoothSimpleAverageWarpShufflePKfPKiS2_Pfi:
	.zero		932


//--------------------- .nv.constant0._Z26smoothSimpleAverageTexturePKiS0_Pfiy --------------------------
	.section	.nv.constant0._Z26smoothSimpleAverageTexturePKiS0_Pfiy,"a",@progbits
	.sectionflags	@""
	.align	4
.nv.constant0._Z26smoothSimpleAverageTexturePKiS0_Pfiy:
	.zero		936


//--------------------- SYMBOLS --------------------------

	.type		.nv.reservedSmem.offset0,@object
	.size		.nv.reservedSmem.offset0,0x4
